//
// Generated by NVIDIA NVVM Compiler
//
// Compiler Build ID: CL-36424714
// Cuda compilation tools, release 13.0, V13.0.88
// Based on NVVM 20.0.0
//

.version 9.0
.target sm_100
.address_size 64

	// .globl	_Z11calculateABPiS_S_iii
.extern .shared .align 16 .b8 currResult[];
.extern .shared .align 16 .b8 currResult1[];

.visible .entry _Z11calculateABPiS_S_iii(
	.param .u64 .ptr .align 1 _Z11calculateABPiS_S_iii_param_0,
	.param .u64 .ptr .align 1 _Z11calculateABPiS_S_iii_param_1,
	.param .u64 .ptr .align 1 _Z11calculateABPiS_S_iii_param_2,
	.param .u32 _Z11calculateABPiS_S_iii_param_3,
	.param .u32 _Z11calculateABPiS_S_iii_param_4,
	.param .u32 _Z11calculateABPiS_S_iii_param_5
)
{
	.reg .pred 	%p<10>;
	.reg .b32 	%r<105>;
	.reg .b64 	%rd<53>;

	ld.param.u64 	%rd7, [_Z11calculateABPiS_S_iii_param_0];
	ld.param.u64 	%rd8, [_Z11calculateABPiS_S_iii_param_1];
	ld.param.u64 	%rd6, [_Z11calculateABPiS_S_iii_param_2];
	ld.param.u32 	%r32, [_Z11calculateABPiS_S_iii_param_4];
	ld.param.u32 	%r33, [_Z11calculateABPiS_S_iii_param_5];
	cvta.to.global.u64 	%rd1, %rd8;
	cvta.to.global.u64 	%rd2, %rd7;
	mov.u32 	%r1, %ctaid.x;
	mov.u32 	%r2, %tid.x;
	shl.b32 	%r35, %r2, 2;
	mov.u32 	%r36, currResult;
	add.s32 	%r3, %r36, %r35;
	mov.b32 	%r103, 0;
	st.shared.u32 	[%r3], %r103;
	setp.lt.s32 	%p1, %r32, 1;
	@%p1 bra 	$L__BB0_13;
	mul.lo.s32 	%r4, %r32, %r1;
	and.b32  	%r5, %r32, 7;
	setp.lt.u32 	%p2, %r32, 8;
	mov.b32 	%r103, 0;
	mov.u32 	%r99, %r103;
	@%p2 bra 	$L__BB0_4;
	and.b32  	%r99, %r32, 2147483640;
	neg.s32 	%r92, %r99;
	shl.b32 	%r8, %r33, 3;
	mul.wide.u32 	%rd9, %r4, 4;
	add.s64 	%rd10, %rd9, %rd2;
	add.s64 	%rd52, %rd10, 16;
	mov.b32 	%r103, 0;
	mul.wide.s32 	%rd13, %r33, 4;
	mov.u32 	%r91, %r2;
$L__BB0_3:
	.pragma "nounroll";
	ld.global.u32 	%r40, [%rd52+-16];
	mul.wide.s32 	%rd11, %r91, 4;
	add.s64 	%rd12, %rd1, %rd11;
	ld.global.u32 	%r41, [%rd12];
	mad.lo.s32 	%r42, %r41, %r40, %r103;
	ld.global.u32 	%r43, [%rd52+-12];
	add.s64 	%rd14, %rd12, %rd13;
	ld.global.u32 	%r44, [%rd14];
	mad.lo.s32 	%r45, %r44, %r43, %r42;
	ld.global.u32 	%r46, [%rd52+-8];
	add.s64 	%rd15, %rd14, %rd13;
	ld.global.u32 	%r47, [%rd15];
	mad.lo.s32 	%r48, %r47, %r46, %r45;
	ld.global.u32 	%r49, [%rd52+-4];
	add.s64 	%rd16, %rd15, %rd13;
	ld.global.u32 	%r50, [%rd16];
	mad.lo.s32 	%r51, %r50, %r49, %r48;
	ld.global.u32 	%r52, [%rd52];
	add.s64 	%rd17, %rd16, %rd13;
	ld.global.u32 	%r53, [%rd17];
	mad.lo.s32 	%r54, %r53, %r52, %r51;
	ld.global.u32 	%r55, [%rd52+4];
	add.s64 	%rd18, %rd17, %rd13;
	ld.global.u32 	%r56, [%rd18];
	mad.lo.s32 	%r57, %r56, %r55, %r54;
	ld.global.u32 	%r58, [%rd52+8];
	add.s64 	%rd19, %rd18, %rd13;
	ld.global.u32 	%r59, [%rd19];
	mad.lo.s32 	%r60, %r59, %r58, %r57;
	ld.global.u32 	%r61, [%rd52+12];
	add.s64 	%rd20, %rd19, %rd13;
	ld.global.u32 	%r62, [%rd20];
	mad.lo.s32 	%r103, %r62, %r61, %r60;
	add.s32 	%r92, %r92, 8;
	add.s32 	%r91, %r91, %r8;
	add.s64 	%rd52, %rd52, 32;
	setp.ne.s32 	%p3, %r92, 0;
	@%p3 bra 	$L__BB0_3;
$L__BB0_4:
	setp.eq.s32 	%p4, %r5, 0;
	@%p4 bra 	$L__BB0_12;
	and.b32  	%r18, %r32, 3;
	setp.lt.u32 	%p5, %r5, 4;
	@%p5 bra 	$L__BB0_7;
	add.s32 	%r64, %r99, %r4;
	mul.wide.u32 	%rd21, %r64, 4;
	add.s64 	%rd22, %rd2, %rd21;
	ld.global.u32 	%r65, [%rd22];
	mad.lo.s32 	%r66, %r99, %r33, %r2;
	mul.wide.s32 	%rd23, %r66, 4;
	add.s64 	%rd24, %rd1, %rd23;
	ld.global.u32 	%r67, [%rd24];
	mad.lo.s32 	%r68, %r67, %r65, %r103;
	cvt.u64.u32 	%rd25, %r4;
	cvt.u64.u32 	%rd26, %r99;
	add.s64 	%rd27, %rd26, %rd25;
	shl.b64 	%rd28, %rd27, 2;
	add.s64 	%rd29, %rd2, %rd28;
	ld.global.u32 	%r69, [%rd29+4];
	mul.wide.s32 	%rd30, %r33, 4;
	add.s64 	%rd31, %rd24, %rd30;
	ld.global.u32 	%r70, [%rd31];
	mad.lo.s32 	%r71, %r70, %r69, %r68;
	ld.global.u32 	%r72, [%rd29+8];
	add.s64 	%rd32, %rd31, %rd30;
	ld.global.u32 	%r73, [%rd32];
	mad.lo.s32 	%r74, %r73, %r72, %r71;
	ld.global.u32 	%r75, [%rd29+12];
	add.s64 	%rd33, %rd32, %rd30;
	ld.global.u32 	%r76, [%rd33];
	mad.lo.s32 	%r103, %r76, %r75, %r74;
	add.s32 	%r99, %r99, 4;
$L__BB0_7:
	setp.eq.s32 	%p6, %r18, 0;
	@%p6 bra 	$L__BB0_12;
	setp.eq.s32 	%p7, %r18, 1;
	@%p7 bra 	$L__BB0_10;
	add.s32 	%r78, %r99, %r4;
	mul.wide.u32 	%rd34, %r78, 4;
	add.s64 	%rd35, %rd2, %rd34;
	ld.global.u32 	%r79, [%rd35];
	mad.lo.s32 	%r80, %r99, %r33, %r2;
	mul.wide.s32 	%rd36, %r80, 4;
	add.s64 	%rd37, %rd1, %rd36;
	ld.global.u32 	%r81, [%rd37];
	mad.lo.s32 	%r82, %r81, %r79, %r103;
	cvt.u64.u32 	%rd38, %r4;
	cvt.u64.u32 	%rd39, %r99;
	add.s64 	%rd40, %rd39, %rd38;
	shl.b64 	%rd41, %rd40, 2;
	add.s64 	%rd42, %rd2, %rd41;
	ld.global.u32 	%r83, [%rd42+4];
	mul.wide.s32 	%rd43, %r33, 4;
	add.s64 	%rd44, %rd37, %rd43;
	ld.global.u32 	%r84, [%rd44];
	mad.lo.s32 	%r103, %r84, %r83, %r82;
	add.s32 	%r99, %r99, 2;
$L__BB0_10:
	and.b32  	%r85, %r32, 1;
	setp.eq.b32 	%p8, %r85, 1;
	not.pred 	%p9, %p8;
	@%p9 bra 	$L__BB0_12;
	add.s32 	%r86, %r99, %r4;
	mul.wide.u32 	%rd45, %r86, 4;
	add.s64 	%rd46, %rd2, %rd45;
	ld.global.u32 	%r87, [%rd46];
	mad.lo.s32 	%r88, %r99, %r33, %r2;
	mul.wide.s32 	%rd47, %r88, 4;
	add.s64 	%rd48, %rd1, %rd47;
	ld.global.u32 	%r89, [%rd48];
	mad.lo.s32 	%r103, %r89, %r87, %r103;
$L__BB0_12:
	st.shared.u32 	[%r3], %r103;
$L__BB0_13:
	cvta.to.global.u64 	%rd49, %rd6;
	mad.lo.s32 	%r90, %r33, %r1, %r2;
	mul.wide.s32 	%rd50, %r90, 4;
	add.s64 	%rd51, %rd49, %rd50;
	st.global.u32 	[%rd51], %r103;
	ret;

}
	// .globl	_Z12calculateCDTPiS_S_iii
.visible .entry _Z12calculateCDTPiS_S_iii(
	.param .u64 .ptr .align 1 _Z12calculateCDTPiS_S_iii_param_0,
	.param .u64 .ptr .align 1 _Z12calculateCDTPiS_S_iii_param_1,
	.param .u64 .ptr .align 1 _Z12calculateCDTPiS_S_iii_param_2,
	.param .u32 _Z12calculateCDTPiS_S_iii_param_3,
	.param .u32 _Z12calculateCDTPiS_S_iii_param_4,
	.param .u32 _Z12calculateCDTPiS_S_iii_param_5
)
{
	.reg .pred 	%p<10>;
	.reg .b32 	%r<152>;
	.reg .b64 	%rd<57>;

	ld.param.u64 	%rd16, [_Z12calculateCDTPiS_S_iii_param_0];
	ld.param.u64 	%rd17, [_Z12calculateCDTPiS_S_iii_param_1];
	ld.param.u64 	%rd15, [_Z12calculateCDTPiS_S_iii_param_2];
	ld.param.u32 	%r35, [_Z12calculateCDTPiS_S_iii_param_4];
	ld.param.u32 	%r36, [_Z12calculateCDTPiS_S_iii_param_5];
	cvta.to.global.u64 	%rd1, %rd17;
	cvta.to.global.u64 	%rd2, %rd16;
	mov.u32 	%r1, %ctaid.x;
	mov.u32 	%r2, %tid.x;
	shl.b32 	%r38, %r2, 2;
	mov.u32 	%r39, currResult1;
	add.s32 	%r3, %r39, %r38;
	mov.b32 	%r150, 0;
	st.shared.u32 	[%r3], %r150;
	setp.lt.s32 	%p1, %r35, 1;
	@%p1 bra 	$L__BB1_14;
	mul.lo.s32 	%r4, %r35, %r1;
	mul.lo.s32 	%r5, %r35, %r2;
	and.b32  	%r6, %r35, 15;
	setp.lt.u32 	%p2, %r35, 16;
	mov.b32 	%r150, 0;
	mov.u32 	%r144, %r150;
	@%p2 bra 	$L__BB1_4;
	and.b32  	%r144, %r35, 2147483632;
	neg.s32 	%r137, %r144;
	mul.wide.u32 	%rd18, %r4, 4;
	add.s64 	%rd19, %rd18, %rd2;
	add.s64 	%rd54, %rd19, 32;
	mul.wide.u32 	%rd20, %r5, 4;
	add.s64 	%rd21, %rd20, %rd1;
	add.s64 	%rd53, %rd21, 32;
	mov.b32 	%r150, 0;
$L__BB1_3:
	.pragma "nounroll";
	ld.global.u32 	%r43, [%rd54+-32];
	ld.global.u32 	%r44, [%rd53+-32];
	mad.lo.s32 	%r45, %r44, %r43, %r150;
	ld.global.u32 	%r46, [%rd54+-28];
	ld.global.u32 	%r47, [%rd53+-28];
	mad.lo.s32 	%r48, %r47, %r46, %r45;
	ld.global.u32 	%r49, [%rd54+-24];
	ld.global.u32 	%r50, [%rd53+-24];
	mad.lo.s32 	%r51, %r50, %r49, %r48;
	ld.global.u32 	%r52, [%rd54+-20];
	ld.global.u32 	%r53, [%rd53+-20];
	mad.lo.s32 	%r54, %r53, %r52, %r51;
	ld.global.u32 	%r55, [%rd54+-16];
	ld.global.u32 	%r56, [%rd53+-16];
	mad.lo.s32 	%r57, %r56, %r55, %r54;
	ld.global.u32 	%r58, [%rd54+-12];
	ld.global.u32 	%r59, [%rd53+-12];
	mad.lo.s32 	%r60, %r59, %r58, %r57;
	ld.global.u32 	%r61, [%rd54+-8];
	ld.global.u32 	%r62, [%rd53+-8];
	mad.lo.s32 	%r63, %r62, %r61, %r60;
	ld.global.u32 	%r64, [%rd54+-4];
	ld.global.u32 	%r65, [%rd53+-4];
	mad.lo.s32 	%r66, %r65, %r64, %r63;
	ld.global.u32 	%r67, [%rd54];
	ld.global.u32 	%r68, [%rd53];
	mad.lo.s32 	%r69, %r68, %r67, %r66;
	ld.global.u32 	%r70, [%rd54+4];
	ld.global.u32 	%r71, [%rd53+4];
	mad.lo.s32 	%r72, %r71, %r70, %r69;
	ld.global.u32 	%r73, [%rd54+8];
	ld.global.u32 	%r74, [%rd53+8];
	mad.lo.s32 	%r75, %r74, %r73, %r72;
	ld.global.u32 	%r76, [%rd54+12];
	ld.global.u32 	%r77, [%rd53+12];
	mad.lo.s32 	%r78, %r77, %r76, %r75;
	ld.global.u32 	%r79, [%rd54+16];
	ld.global.u32 	%r80, [%rd53+16];
	mad.lo.s32 	%r81, %r80, %r79, %r78;
	ld.global.u32 	%r82, [%rd54+20];
	ld.global.u32 	%r83, [%rd53+20];
	mad.lo.s32 	%r84, %r83, %r82, %r81;
	ld.global.u32 	%r85, [%rd54+24];
	ld.global.u32 	%r86, [%rd53+24];
	mad.lo.s32 	%r87, %r86, %r85, %r84;
	ld.global.u32 	%r88, [%rd54+28];
	ld.global.u32 	%r89, [%rd53+28];
	mad.lo.s32 	%r150, %r89, %r88, %r87;
	add.s32 	%r137, %r137, 16;
	add.s64 	%rd54, %rd54, 64;
	add.s64 	%rd53, %rd53, 64;
	setp.ne.s32 	%p3, %r137, 0;
	@%p3 bra 	$L__BB1_3;
$L__BB1_4:
	setp.eq.s32 	%p4, %r6, 0;
	@%p4 bra 	$L__BB1_13;
	and.b32  	%r16, %r35, 7;
	setp.lt.u32 	%p5, %r6, 8;
	@%p5 bra 	$L__BB1_7;
	add.s32 	%r91, %r144, %r4;
	mul.wide.u32 	%rd22, %r91, 4;
	add.s64 	%rd23, %rd2, %rd22;
	ld.global.u32 	%r92, [%rd23];
	add.s32 	%r93, %r144, %r5;
	mul.wide.u32 	%rd24, %r93, 4;
	add.s64 	%rd25, %rd1, %rd24;
	ld.global.u32 	%r94, [%rd25];
	mad.lo.s32 	%r95, %r94, %r92, %r150;
	cvt.u64.u32 	%rd26, %r4;
	cvt.u64.u32 	%rd27, %r144;
	add.s64 	%rd28, %rd27, %rd26;
	shl.b64 	%rd29, %rd28, 2;
	add.s64 	%rd30, %rd2, %rd29;
	ld.global.u32 	%r96, [%rd30+4];
	cvt.u64.u32 	%rd31, %r5;
	add.s64 	%rd32, %rd27, %rd31;
	shl.b64 	%rd33, %rd32, 2;
	add.s64 	%rd34, %rd1, %rd33;
	ld.global.u32 	%r97, [%rd34+4];
	mad.lo.s32 	%r98, %r97, %r96, %r95;
	ld.global.u32 	%r99, [%rd30+8];
	ld.global.u32 	%r100, [%rd34+8];
	mad.lo.s32 	%r101, %r100, %r99, %r98;
	ld.global.u32 	%r102, [%rd30+12];
	ld.global.u32 	%r103, [%rd34+12];
	mad.lo.s32 	%r104, %r103, %r102, %r101;
	ld.global.u32 	%r105, [%rd30+16];
	ld.global.u32 	%r106, [%rd34+16];
	mad.lo.s32 	%r107, %r106, %r105, %r104;
	ld.global.u32 	%r108, [%rd30+20];
	ld.global.u32 	%r109, [%rd34+20];
	mad.lo.s32 	%r110, %r109, %r108, %r107;
	ld.global.u32 	%r111, [%rd30+24];
	ld.global.u32 	%r112, [%rd34+24];
	mad.lo.s32 	%r113, %r112, %r111, %r110;
	ld.global.u32 	%r114, [%rd30+28];
	ld.global.u32 	%r115, [%rd34+28];
	mad.lo.s32 	%r150, %r115, %r114, %r113;
	add.s32 	%r144, %r144, 8;
$L__BB1_7:
	setp.eq.s32 	%p6, %r16, 0;
	@%p6 bra 	$L__BB1_13;
	and.b32  	%r22, %r35, 3;
	setp.lt.u32 	%p7, %r16, 4;
	@%p7 bra 	$L__BB1_10;
	add.s32 	%r117, %r144, %r4;
	mul.wide.u32 	%rd35, %r117, 4;
	add.s64 	%rd36, %rd2, %rd35;
	ld.global.u32 	%r118, [%rd36];
	add.s32 	%r119, %r144, %r5;
	mul.wide.u32 	%rd37, %r119, 4;
	add.s64 	%rd38, %rd1, %rd37;
	ld.global.u32 	%r120, [%rd38];
	mad.lo.s32 	%r121, %r120, %r118, %r150;
	cvt.u64.u32 	%rd39, %r4;
	cvt.u64.u32 	%rd40, %r144;
	add.s64 	%rd41, %rd40, %rd39;
	shl.b64 	%rd42, %rd41, 2;
	add.s64 	%rd43, %rd2, %rd42;
	ld.global.u32 	%r122, [%rd43+4];
	cvt.u64.u32 	%rd44, %r5;
	add.s64 	%rd45, %rd40, %rd44;
	shl.b64 	%rd46, %rd45, 2;
	add.s64 	%rd47, %rd1, %rd46;
	ld.global.u32 	%r123, [%rd47+4];
	mad.lo.s32 	%r124, %r123, %r122, %r121;
	ld.global.u32 	%r125, [%rd43+8];
	ld.global.u32 	%r126, [%rd47+8];
	mad.lo.s32 	%r127, %r126, %r125, %r124;
	ld.global.u32 	%r128, [%rd43+12];
	ld.global.u32 	%r129, [%rd47+12];
	mad.lo.s32 	%r150, %r129, %r128, %r127;
	add.s32 	%r144, %r144, 4;
$L__BB1_10:
	setp.eq.s32 	%p8, %r22, 0;
	@%p8 bra 	$L__BB1_13;
	add.s32 	%r130, %r144, %r5;
	mul.wide.u32 	%rd48, %r130, 4;
	add.s64 	%rd56, %rd1, %rd48;
	add.s32 	%r131, %r144, %r4;
	mul.wide.u32 	%rd49, %r131, 4;
	add.s64 	%rd55, %rd2, %rd49;
	neg.s32 	%r148, %r22;
$L__BB1_12:
	.pragma "nounroll";
	ld.global.u32 	%r132, [%rd55];
	ld.global.u32 	%r133, [%rd56];
	mad.lo.s32 	%r150, %r133, %r132, %r150;
	add.s64 	%rd56, %rd56, 4;
	add.s64 	%rd55, %rd55, 4;
	add.s32 	%r148, %r148, 1;
	setp.ne.s32 	%p9, %r148, 0;
	@%p9 bra 	$L__BB1_12;
$L__BB1_13:
	st.shared.u32 	[%r3], %r150;
$L__BB1_14:
	cvta.to.global.u64 	%rd50, %rd15;
	mad.lo.s32 	%r134, %r36, %r1, %r2;
	mul.wide.s32 	%rd51, %r134, 4;
	add.s64 	%rd52, %rd50, %rd51;
	ld.global.u32 	%r135, [%rd52];
	add.s32 	%r136, %r135, %r150;
	st.global.u32 	[%rd52], %r136;
	ret;

}


// ===== COMPILED SASS (sm_100) =====

	.target	sm_100

	.elftype	@"ET_EXEC"


//--------------------- .note.nv.tkinfo           --------------------------
	.section	.note.nv.tkinfo,"",@"SHT_NOTE"
	.sectionflags	@"SHF_NOTE_NV_TKINFO"
	.tkinfo
        /*0018*/ 	.word	0x00000002
        /*0030*/ 	.string	""
        /*0030*/ 	.string	"ptxas"
        /*0030*/ 	.string	"Cuda compilation tools, release 13.0, V13.0.88"
        /*0030*/ 	.string	"Build cuda_13.0.r13.0/compiler.36424714_0"
        /*0030*/ 	.string	"-arch sm_100 -m 64 "



//--------------------- .note.nv.cuinfo           --------------------------
	.section	.note.nv.cuinfo,"",@"SHT_NOTE"
	.sectionflags	@"SHF_NOTE_NV_CUINFO"
        /*0018*/ 	.short	0x0002
        /*001a*/ 	.short	0x0064
        /*001c*/ 	.short	0x0082
	.zero		2


//--------------------- .nv.info                  --------------------------
	.section	.nv.info,"",@"SHT_CUDA_INFO"
	.align	4


	//----- nvinfo : EIATTR_REGCOUNT
	.align		4
        /*0000*/ 	.byte	0x04, 0x2f
        /*0002*/ 	.short	(.L_1 - .L_0)
	.align		4
.L_0:
        /*0004*/ 	.word	index@(_Z11calculateABPiS_S_iii)
        /*0008*/ 	.word	0x00000020


	//----- nvinfo : EIATTR_FRAME_SIZE
	.align		4
.L_1:
        /*000c*/ 	.byte	0x04, 0x11
        /*000e*/ 	.short	(.L_3 - .L_2)
	.align		4
.L_2:
        /*0010*/ 	.word	index@(_Z11calculateABPiS_S_iii)
        /*0014*/ 	.word	0x00000000


	//----- nvinfo : EIATTR_REGCOUNT
	.align		4
.L_3:
        /*0018*/ 	.byte	0x04, 0x2f
        /*001a*/ 	.short	(.L_5 - .L_4)
	.align		4
.L_4:
        /*001c*/ 	.word	index@(_Z12calculateCDTPiS_S_iii)
        /*0020*/ 	.word	0x0000001f


	//----- nvinfo : EIATTR_FRAME_SIZE
	.align		4
.L_5:
        /*0024*/ 	.byte	0x04, 0x11
        /*0026*/ 	.short	(.L_7 - .L_6)
	.align		4
.L_6:
        /*0028*/ 	.word	index@(_Z12calculateCDTPiS_S_iii)
        /*002c*/ 	.word	0x00000000


	//----- nvinfo : EIATTR_MIN_STACK_SIZE
	.align		4
.L_7:
        /*0030*/ 	.byte	0x04, 0x12
        /*0032*/ 	.short	(.L_9 - .L_8)
	.align		4
.L_8:
        /*0034*/ 	.word	index@(_Z12calculateCDTPiS_S_iii)
        /*0038*/ 	.word	0x00000000


	//----- nvinfo : EIATTR_MIN_STACK_SIZE
	.align		4
.L_9:
        /*003c*/ 	.byte	0x04, 0x12
        /*003e*/ 	.short	(.L_11 - .L_10)
	.align		4
.L_10:
        /*0040*/ 	.word	index@(_Z11calculateABPiS_S_iii)
        /*0044*/ 	.word	0x00000000
.L_11:


//--------------------- .nv.compat                --------------------------
	.section	.nv.compat,"",@"SHT_CUDA_COMPAT_INFO"
	.align	4
        /*0000*/ 	.byte	0x02, 0x09, 0x00, 0x00, 0x02, 0x02, 0x01, 0x00, 0x02, 0x05, 0x05, 0x00, 0x03, 0x07, 0x01, 0x01
        /*0010*/ 	.byte	0x02, 0x03, 0x00, 0x00, 0x02, 0x06, 0x01, 0x00, 0x04, 0x0b, 0x08, 0x00, 0x09, 0x00, 0x00, 0x00
        /*0020*/ 	.byte	0x00, 0x00, 0x00, 0x00


//--------------------- .nv.info._Z12calculateCDTPiS_S_iii --------------------------
	.section	.nv.info._Z12calculateCDTPiS_S_iii,"",@"SHT_CUDA_INFO"
	.sectionflags	@""
	.align	4


	//----- nvinfo : EIATTR_CUDA_API_VERSION
	.align		4
        /*0000*/ 	.byte	0x04, 0x37
        /*0002*/ 	.short	(.L_13 - .L_12)
.L_12:
        /*0004*/ 	.word	0x00000082


	//----- nvinfo : EIATTR_KPARAM_INFO
	.align		4
.L_13:
        /*0008*/ 	.byte	0x04, 0x17
        /*000a*/ 	.short	(.L_15 - .L_14)
.L_14:
        /*000c*/ 	.word	0x00000000
        /*0010*/ 	.short	0x0005
        /*0012*/ 	.short	0x0020
        /*0014*/ 	.byte	0x00, 0xf0, 0x11, 0x00


	//----- nvinfo : EIATTR_KPARAM_INFO
	.align		4
.L_15:
        /*0018*/ 	.byte	0x04, 0x17
        /*001a*/ 	.short	(.L_17 - .L_16)
.L_16:
        /*001c*/ 	.word	0x00000000
        /*0020*/ 	.short	0x0004
        /*0022*/ 	.short	0x001c
        /*0024*/ 	.byte	0x00, 0xf0, 0x11, 0x00


	//----- nvinfo : EIATTR_KPARAM_INFO
	.align		4
.L_17:
        /*0028*/ 	.byte	0x04, 0x17
        /*002a*/ 	.short	(.L_19 - .L_18)
.L_18:
        /*002c*/ 	.word	0x00000000
        /*0030*/ 	.short	0x0003
        /*0032*/ 	.short	0x0018
        /*0034*/ 	.byte	0x00, 0xf0, 0x11, 0x00


	//----- nvinfo : EIATTR_KPARAM_INFO
	.align		4
.L_19:
        /*0038*/ 	.byte	0x04, 0x17
        /*003a*/ 	.short	(.L_21 - .L_20)
.L_20:
        /*003c*/ 	.word	0x00000000
        /*0040*/ 	.short	0x0002
        /*0042*/ 	.short	0x0010
        /*0044*/ 	.byte	0x00, 0xf5, 0x21, 0x00


	//----- nvinfo : EIATTR_KPARAM_INFO
	.align		4
.L_21:
        /*0048*/ 	.byte	0x04, 0x17
        /*004a*/ 	.short	(.L_23 - .L_22)
.L_22:
        /*004c*/ 	.word	0x00000000
        /*0050*/ 	.short	0x0001
        /*0052*/ 	.short	0x0008
        /*0054*/ 	.byte	0x00, 0xf5, 0x21, 0x00


	//----- nvinfo : EIATTR_KPARAM_INFO
	.align		4
.L_23:
        /*0058*/ 	.byte	0x04, 0x17
        /*005a*/ 	.short	(.L_25 - .L_24)
.L_24:
        /*005c*/ 	.word	0x00000000
        /*0060*/ 	.short	0x0000
        /*0062*/ 	.short	0x0000
        /*0064*/ 	.byte	0x00, 0xf5, 0x21, 0x00


	//----- nvinfo : EIATTR_SPARSE_MMA_MASK
	.align		4
.L_25:
        /*0068*/ 	.byte	0x03, 0x50
        /*006a*/ 	.short	0x0000


	//----- nvinfo : EIATTR_MAXREG_COUNT
	.align		4
        /*006c*/ 	.byte	0x03, 0x1b
        /*006e*/ 	.short	0x00ff


	//----- nvinfo : EIATTR_MERCURY_ISA_VERSION
	.align		4
        /*0070*/ 	.byte	0x03, 0x5f
        /*0072*/ 	.short	0x0101


	//----- nvinfo : EIATTR_VRC_CTA_INIT_COUNT
	.align		4
        /*0074*/ 	.byte	0x02, 0x4a
	.zero		1
	.zero		1


	//----- nvinfo : EIATTR_EXIT_INSTR_OFFSETS
	.align		4
        /*0078*/ 	.byte	0x04, 0x1c
        /*007a*/ 	.short	(.L_27 - .L_26)


	//   ....[0]....
.L_26:
        /*007c*/ 	.word	0x00000ca0


	//----- nvinfo : EIATTR_CBANK_PARAM_SIZE
	.align		4
.L_27:
        /*0080*/ 	.byte	0x03, 0x19
        /*0082*/ 	.short	0x0024


	//----- nvinfo : EIATTR_PARAM_CBANK
	.align		4
        /*0084*/ 	.byte	0x04, 0x0a
        /*0086*/ 	.short	(.L_29 - .L_28)
	.align		4
.L_28:
        /*0088*/ 	.word	index@(.nv.constant0._Z12calculateCDTPiS_S_iii)
        /*008c*/ 	.short	0x0380
        /*008e*/ 	.short	0x0024


	//----- nvinfo : EIATTR_SW_WAR
	.align		4
.L_29:
        /*0090*/ 	.byte	0x04, 0x36
        /*0092*/ 	.short	(.L_31 - .L_30)
.L_30:
        /*0094*/ 	.word	0x00000008
.L_31:


//--------------------- .nv.info._Z11calculateABPiS_S_iii --------------------------
	.section	.nv.info._Z11calculateABPiS_S_iii,"",@"SHT_CUDA_INFO"
	.sectionflags	@""
	.align	4


	//----- nvinfo : EIATTR_CUDA_API_VERSION
	.align		4
        /*0000*/ 	.byte	0x04, 0x37
        /*0002*/ 	.short	(.L_33 - .L_32)
.L_32:
        /*0004*/ 	.word	0x00000082


	//----- nvinfo : EIATTR_KPARAM_INFO
	.align		4
.L_33:
        /*0008*/ 	.byte	0x04, 0x17
        /*000a*/ 	.short	(.L_35 - .L_34)
.L_34:
        /*000c*/ 	.word	0x00000000
        /*0010*/ 	.short	0x0005
        /*0012*/ 	.short	0x0020
        /*0014*/ 	.byte	0x00, 0xf0, 0x11, 0x00


	//----- nvinfo : EIATTR_KPARAM_INFO
	.align		4
.L_35:
        /*0018*/ 	.byte	0x04, 0x17
        /*001a*/ 	.short	(.L_37 - .L_36)
.L_36:
        /*001c*/ 	.word	0x00000000
        /*0020*/ 	.short	0x0004
        /*0022*/ 	.short	0x001c
        /*0024*/ 	.byte	0x00, 0xf0, 0x11, 0x00


	//----- nvinfo : EIATTR_KPARAM_INFO
	.align		4
.L_37:
        /*0028*/ 	.byte	0x04, 0x17
        /*002a*/ 	.short	(.L_39 - .L_38)
.L_38:
        /*002c*/ 	.word	0x00000000
        /*0030*/ 	.short	0x0003
        /*0032*/ 	.short	0x0018
        /*0034*/ 	.byte	0x00, 0xf0, 0x11, 0x00


	//----- nvinfo : EIATTR_KPARAM_INFO
	.align		4
.L_39:
        /*0038*/ 	.byte	0x04, 0x17
        /*003a*/ 	.short	(.L_41 - .L_40)
.L_40:
        /*003c*/ 	.word	0x00000000
        /*0040*/ 	.short	0x0002
        /*0042*/ 	.short	0x0010
        /*0044*/ 	.byte	0x00, 0xf5, 0x21, 0x00


	//----- nvinfo : EIATTR_KPARAM_INFO
	.align		4
.L_41:
        /*0048*/ 	.byte	0x04, 0x17
        /*004a*/ 	.short	(.L_43 - .L_42)
.L_42:
        /*004c*/ 	.word	0x00000000
        /*0050*/ 	.short	0x0001
        /*0052*/ 	.short	0x0008
        /*0054*/ 	.byte	0x00, 0xf5, 0x21, 0x00


	//----- nvinfo : EIATTR_KPARAM_INFO
	.align		4
.L_43:
        /*0058*/ 	.byte	0x04, 0x17
        /*005a*/ 	.short	(.L_45 - .L_44)
.L_44:
        /*005c*/ 	.word	0x00000000
        /*0060*/ 	.short	0x0000
        /*0062*/ 	.short	0x0000
        /*0064*/ 	.byte	0x00, 0xf5, 0x21, 0x00


	//----- nvinfo : EIATTR_SPARSE_MMA_MASK
	.align		4
.L_45:
        /*0068*/ 	.byte	0x03, 0x50
        /*006a*/ 	.short	0x0000


	//----- nvinfo : EIATTR_MAXREG_COUNT
	.align		4
        /*006c*/ 	.byte	0x03, 0x1b
        /*006e*/ 	.short	0x00ff


	//----- nvinfo : EIATTR_MERCURY_ISA_VERSION
	.align		4
        /*0070*/ 	.byte	0x03, 0x5f
        /*0072*/ 	.short	0x0101


	//----- nvinfo : EIATTR_VRC_CTA_INIT_COUNT
	.align		4
        /*0074*/ 	.byte	0x02, 0x4a
	.zero		1
	.zero		1


	//----- nvinfo : EIATTR_EXIT_INSTR_OFFSETS
	.align		4
        /*0078*/ 	.byte	0x04, 0x1c
        /*007a*/ 	.short	(.L_47 - .L_46)


	//   ....[0]....
.L_46:
        /*007c*/ 	.word	0x000008f0


	//----- nvinfo : EIATTR_CBANK_PARAM_SIZE
	.align		4
.L_47:
        /*0080*/ 	.byte	0x03, 0x19
        /*0082*/ 	.short	0x0024


	//----- nvinfo : EIATTR_PARAM_CBANK
	.align		4
        /*0084*/ 	.byte	0x04, 0x0a
        /*0086*/ 	.short	(.L_49 - .L_48)
	.align		4
.L_48:
        /*0088*/ 	.word	index@(.nv.constant0._Z11calculateABPiS_S_iii)
        /*008c*/ 	.short	0x0380
        /*008e*/ 	.short	0x0024


	//----- nvinfo : EIATTR_SW_WAR
	.align		4
.L_49:
        /*0090*/ 	.byte	0x04, 0x36
        /*0092*/ 	.short	(.L_51 - .L_50)
.L_50:
        /*0094*/ 	.word	0x00000008
.L_51:


//--------------------- .nv.callgraph             --------------------------
	.section	.nv.callgraph,"",@"SHT_CUDA_CALLGRAPH"
	.align	4
	.sectionentsize	8
	.align		4
        /*0000*/ 	.word	0x00000000
	.align		4
        /*0004*/ 	.word	0xffffffff
	.align		4
        /*0008*/ 	.word	0x00000000
	.align		4
        /*000c*/ 	.word	0xfffffffe
	.align		4
        /*0010*/ 	.word	0x00000000
	.align		4
        /*0014*/ 	.word	0xfffffffd
	.align		4
        /*0018*/ 	.word	0x00000000
	.align		4
        /*001c*/ 	.word	0xfffffffc


//--------------------- .text._Z12calculateCDTPiS_S_iii --------------------------
	.section	.text._Z12calculateCDTPiS_S_iii,"ax",@progbits
	.align	128
        .global         _Z12calculateCDTPiS_S_iii
        .type           _Z12calculateCDTPiS_S_iii,@function
        .size           _Z12calculateCDTPiS_S_iii,(.L_x_14 - _Z12calculateCDTPiS_S_iii)
        .other          _Z12calculateCDTPiS_S_iii,@"STO_CUDA_ENTRY STV_DEFAULT"
_Z12calculateCDTPiS_S_iii:
.text._Z12calculateCDTPiS_S_iii:
[----:B------:R-:W-:Y:S01]  /*0000*/  LDC R1, c[0x0][0x37c] ;  /* 0x0000df00ff017b82 */ /* 0x000fe20000000800 */
[----:B------:R-:W0:Y:S07]  /*0010*/  S2R R0, SR_TID.X ;  /* 0x0000000000007919 */ /* 0x000e2e0000002100 */
[----:B------:R-:W1:Y:S01]  /*0020*/  S2UR UR5, SR_CgaCtaId ;  /* 0x00000000000579c3 */ /* 0x000e620000008800 */
[----:B------:R-:W-:Y:S01]  /*0030*/  UMOV UR4, 0x400 ;  /* 0x0000040000047882 */ /* 0x000fe20000000000 */
[----:B------:R-:W-:-:S06]  /*0040*/  HFMA2 R11, -RZ, RZ, 0, 0 ;  /* 0x00000000ff0b7431 */ /* 0x000fcc00000001ff */
[----:B------:R-:W2:Y:S08]  /*0050*/  LDC R7, c[0x0][0x39c] ;  /* 0x0000e700ff077b82 */ /* 0x000eb00000000800 */
[----:B------:R-:W3:Y:S01]  /*0060*/  S2UR UR6, SR_CTAID.X ;  /* 0x00000000000679c3 */ /* 0x000ee20000002500 */
[----:B-1----:R-:W-:-:S06]  /*0070*/  ULEA UR4, UR5, UR4, 0x18 ;  /* 0x0000000405047291 */ /* 0x002fcc000f8ec0ff */
[----:B0-----:R-:W-:Y:S02]  /*0080*/  LEA R6, R0, UR4, 0x2 ;  /* 0x0000000400067c11 */ /* 0x001fe4000f8e10ff */
[----:B--2---:R-:W-:-:S03]  /*0090*/  ISETP.GE.AND P0, PT, R7, 0x1, PT ;  /* 0x000000010700780c */ /* 0x004fc60003f06270 */
[----:B------:R-:W0:Y:S01]  /*00a0*/  LDCU.64 UR4, c[0x0][0x358] ;  /* 0x00006b00ff0477ac */ /* 0x000e220008000a00 */
[----:B------:R1:W-:Y:S09]  /*00b0*/  STS [R6], RZ ;  /* 0x000000ff06007388 */ /* 0x0003f20000000800 */
[----:B-1-3--:R-:W-:Y:S05]  /*00c0*/  @!P0 BRA `(.L_x_0) ;  /* 0x0000000800d88947 */ /* 0x00afea0003800000 */
[C---:B------:R-:W-:Y:S01]  /*00d0*/  ISETP.GE.U32.AND P1, PT, R7.reuse, 0x10, PT ;  /* 0x000000100700780c */ /* 0x040fe20003f26070 */
[C---:B------:R-:W-:Y:S01]  /*00e0*/  IMAD R8, R7.reuse, UR6, RZ ;  /* 0x0000000607087c24 */ /* 0x040fe2000f8e02ff */
[----:B------:R-:W-:Y:S01]  /*00f0*/  LOP3.LUT R23, R7, 0xf, RZ, 0xc0, !PT ;  /* 0x0000000f07177812 */ /* 0x000fe200078ec0ff */
[----:B------:R-:W-:Y:S01]  /*0100*/  IMAD R9, R0, R7, RZ ;  /* 0x0000000700097224 */ /* 0x000fe200078e02ff */
[----:B------:R-:W-:Y:S02]  /*0110*/  CS2R R10, SRZ ;  /* 0x00000000000a7805 */ /* 0x000fe4000001ff00 */
[----:B------:R-:W-:-:S07]  /*0120*/  ISETP.NE.AND P0, PT, R23, RZ, PT ;  /* 0x000000ff1700720c */ /* 0x000fce0003f05270 */
[----:B------:R-:W-:Y:S06]  /*0130*/  @!P1 BRA `(.L_x_1) ;  /* 0x0000000400109947 */ /* 0x000fec0003800000 */
[----:B------:R-:W1:Y:S01]  /*0140*/  LDC.64 R2, c[0x0][0x380] ;  /* 0x0000e000ff027b82 */ /* 0x000e620000000a00 */
[----:B------:R-:W-:Y:S01]  /*0150*/  LOP3.LUT R10, R7, 0x7ffffff0, RZ, 0xc0, !PT ;  /* 0x7ffffff0070a7812 */ /* 0x000fe200078ec0ff */
[----:B------:R-:W-:-:S03]  /*0160*/  IMAD.MOV.U32 R11, RZ, RZ, RZ ;  /* 0x000000ffff0b7224 */ /* 0x000fc600078e00ff */
[----:B------:R-:W-:-:S03]  /*0170*/  IADD3 R12, PT, PT, -R10, RZ, RZ ;  /* 0x000000ff0a0c7210 */ /* 0x000fc60007ffe1ff */
[----:B------:R-:W2:Y:S01]  /*0180*/  LDC.64 R4, c[0x0][0x388] ;  /* 0x0000e200ff047b82 */ /* 0x000ea20000000a00 */
[----:B-1----:R-:W-:-:S03]  /*0190*/  IMAD.WIDE.U32 R2, R8, 0x4, R2 ;  /* 0x0000000408027825 */ /* 0x002fc600078e0002 */
[----:B------:R-:W-:Y:S01]  /*01a0*/  IADD3 R14, P1, PT, R2, 0x20, RZ ;  /* 0x00000020020e7810 */ /* 0x000fe20007f3e0ff */
[----:B--2---:R-:W-:-:S04]  /*01b0*/  IMAD.WIDE.U32 R4, R9, 0x4, R4 ;  /* 0x0000000409047825 */ /* 0x004fc800078e0004 */
[----:B------:R-:W-:Y:S01]  /*01c0*/  IMAD.X R13, RZ, RZ, R3, P1 ;  /* 0x000000ffff0d7224 */ /* 0x000fe200008e0603 */
[----:B------:R-:W-:-:S04]  /*01d0*/  IADD3 R2, P2, PT, R4, 0x20, RZ ;  /* 0x0000002004027810 */ /* 0x000fc80007f5e0ff */
[----:B------:R-:W-:-:S09]  /*01e0*/  IADD3.X R3, PT, PT, RZ, R5, RZ, P2, !PT ;  /* 0x00000005ff037210 */ /* 0x000fd200017fe4ff */
.L_x_2:
[----:B------:R-:W-:Y:S01]  /*01f0*/  IMAD.MOV.U32 R4, RZ, RZ, R14 ;  /* 0x000000ffff047224 */ /* 0x000fe200078e000e */
[----:B------:R-:W-:Y:S01]  /*0200*/  MOV R5, R13 ;  /* 0x0000000d00057202 */ /* 0x000fe20000000f00 */
[----:B0-----:R-:W2:Y:S04]  /*0210*/  LDG.E R17, desc[UR4][R2.64+-0x20] ;  /* 0xffffe00402117981 */ /* 0x001ea8000c1e1900 */
[----:B------:R-:W2:Y:S04]  /*0220*/  LDG.E R14, desc[UR4][R4.64+-0x20] ;  /* 0xffffe004040e7981 */ /* 0x000ea8000c1e1900 */
[----:B------:R-:W3:Y:S04]  /*0230*/  LDG.E R25, desc[UR4][R4.64+-0x1c] ;  /* 0xffffe40404197981 */ /* 0x000ee8000c1e1900 */
[----:B------:R-:W3:Y:S04]  /*0240*/  LDG.E R26, desc[UR4][R2.64+-0x1c] ;  /* 0xffffe404021a7981 */ /* 0x000ee8000c1e1900 */
[----:B------:R-:W4:Y:S04]  /*0250*/  LDG.E R13, desc[UR4][R4.64+-0x18] ;  /* 0xffffe804040d7981 */ /* 0x000f28000c1e1900 */
[----:B------:R-:W4:Y:S04]  /*0260*/  LDG.E R16, desc[UR4][R2.64+-0x18] ;  /* 0xffffe80402107981 */ /* 0x000f28000c1e1900 */
[----:B------:R-:W5:Y:S04]  /*0270*/  LDG.E R15, desc[UR4][R4.64+-0x14] ;  /* 0xffffec04040f7981 */ /* 0x000f68000c1e1900 */
[----:B------:R-:W5:Y:S04]  /*0280*/  LDG.E R18, desc[UR4][R2.64+-0x14] ;  /* 0xffffec0402127981 */ /* 0x000f68000c1e1900 */
[----:B------:R-:W5:Y:S04]  /*0290*/  LDG.E R21, desc[UR4][R4.64+-0x10] ;  /* 0xfffff00404157981 */ /* 0x000f68000c1e1900 */
[----:B------:R-:W5:Y:S04]  /*02a0*/  LDG.E R24, desc[UR4][R2.64+-0x10] ;  /* 0xfffff00402187981 */ /* 0x000f68000c1e1900 */
[----:B------:R-:W5:Y:S04]  /*02b0*/  LDG.E R19, desc[UR4][R4.64+-0xc] ;  /* 0xfffff40404137981 */ /* 0x000f68000c1e1900 */
[----:B------:R-:W5:Y:S04]  /*02c0*/  LDG.E R22, desc[UR4][R2.64+-0xc] ;  /* 0xfffff40402167981 */ /* 0x000f68000c1e1900 */
[----:B------:R-:W5:Y:S01]  /*02d0*/  LDG.E R20, desc[UR4][R2.64+-0x8] ;  /* 0xfffff80402147981 */ /* 0x000f62000c1e1900 */
[----:B--2---:R-:W-:-:S03]  /*02e0*/  IMAD R14, R14, R17, R11 ;  /* 0x000000110e0e7224 */ /* 0x004fc600078e020b */
[----:B------:R-:W2:Y:S04]  /*02f0*/  LDG.E R17, desc[UR4][R4.64+-0x8] ;  /* 0xfffff80404117981 */ /* 0x000ea8000c1e1900 */
[----:B------:R-:W2:Y:S01]  /*0300*/  LDG.E R11, desc[UR4][R4.64+-0x4] ;  /* 0xfffffc04040b7981 */ /* 0x000ea2000c1e1900 */
[----:B---3--:R-:W-:-:S03]  /*0310*/  IMAD R25, R25, R26, R14 ;  /* 0x0000001a19197224 */ /* 0x008fc600078e020e */
[----:B------:R-:W3:Y:S01]  /*0320*/  LDG.E R14, desc[UR4][R2.64+-0x4] ;  /* 0xfffffc04020e7981 */ /* 0x000ee2000c1e1900 */
[----:B----4-:R-:W-:-:S03]  /*0330*/  IMAD R25, R13, R16, R25 ;  /* 0x000000100d197224 */ /* 0x010fc600078e0219 */
[----:B------:R-:W4:Y:S04]  /*0340*/  LDG.E R13, desc[UR4][R4.64] ;  /* 0x00000004040d7981 */ /* 0x000f28000c1e1900 */
[----:B------:R-:W4:Y:S01]  /*0350*/  LDG.E R16, desc[UR4][R2.64] ;  /* 0x0000000402107981 */ /* 0x000f22000c1e1900 */
[----:B-----5:R-:W-:-:S03]  /*0360*/  IMAD R25, R15, R18, R25 ;  /* 0x000000120f197224 */ /* 0x020fc600078e0219 */
[----:B------:R-:W5:Y:S04]  /*0370*/  LDG.E R15, desc[UR4][R4.64+0x4] ;  /* 0x00000404040f7981 */ /* 0x000f68000c1e1900 */
[----:B------:R-:W5:Y:S01]  /*0380*/  LDG.E R18, desc[UR4][R2.64+0x4] ;  /* 0x0000040402127981 */ /* 0x000f62000c1e1900 */
[----:B------:R-:W-:-:S03]  /*0390*/  IMAD R25, R21, R24, R25 ;  /* 0x0000001815197224 */ /* 0x000fc600078e0219 */
[----:B------:R-:W5:Y:S04]  /*03a0*/  LDG.E R24, desc[UR4][R4.64+0x8] ;  /* 0x0000080404187981 */ /* 0x000f68000c1e1900 */
[----:B------:R-:W5:Y:S01]  /*03b0*/  LDG.E R21, desc[UR4][R2.64+0x8] ;  /* 0x0000080402157981 */ /* 0x000f62000c1e1900 */
[----:B------:R-:W-:-:S03]  /*03c0*/  IMAD R25, R19, R22, R25 ;  /* 0x0000001613197224 */ /* 0x000fc600078e0219 */
[----:B------:R-:W5:Y:S04]  /*03d0*/  LDG.E R19, desc[UR4][R4.64+0xc] ;  /* 0x00000c0404137981 */ /* 0x000f68000c1e1900 */
[----:B------:R-:W5:Y:S01]  /*03e0*/  LDG.E R22, desc[UR4][R2.64+0xc] ;  /* 0x00000c0402167981 */ /* 0x000f62000c1e1900 */
[----:B--2---:R-:W-:-:S03]  /*03f0*/  IMAD R25, R17, R20, R25 ;  /* 0x0000001411197224 */ /* 0x004fc600078e0219 */
[----:B------:R-:W2:Y:S04]  /*0400*/  LDG.E R17, desc[UR4][R4.64+0x10] ;  /* 0x0000100404117981 */ /* 0x000ea8000c1e1900 */
[----:B------:R-:W2:Y:S01]  /*0410*/  LDG.E R20, desc[UR4][R2.64+0x10] ;  /* 0x0000100402147981 */ /* 0x000ea2000c1e1900 */
[----:B---3--:R-:W-:-:S03]  /*0420*/  IMAD R25, R11, R14, R25 ;  /* 0x0000000e0b197224 */ /* 0x008fc600078e0219 */
[----:B------:R-:W3:Y:S04]  /*0430*/  LDG.E R11, desc[UR4][R4.64+0x14] ;  /* 0x00001404040b7981 */ /* 0x000ee8000c1e1900 */
[----:B------:R-:W3:Y:S01]  /*0440*/  LDG.E R14, desc[UR4][R2.64+0x14] ;  /* 0x00001404020e7981 */ /* 0x000ee2000c1e1900 */
[----:B----4-:R-:W-:-:S03]  /*0450*/  IMAD R25, R13, R16, R25 ;  /* 0x000000100d197224 */ /* 0x010fc600078e0219 */
[----:B------:R-:W4:Y:S04]  /*0460*/  LDG.E R16, desc[UR4][R4.64+0x18] ;  /* 0x0000180404107981 */ /* 0x000f28000c1e1900 */
[----:B------:R-:W4:Y:S01]  /*0470*/  LDG.E R13, desc[UR4][R2.64+0x18] ;  /* 0x00001804020d7981 */ /* 0x000f22000c1e1900 */
[----:B-----5:R-:W-:-:S03]  /*0480*/  IMAD R25, R15, R18, R25 ;  /* 0x000000120f197224 */ /* 0x020fc600078e0219 */
[----:B------:R-:W5:Y:S04]  /*0490*/  LDG.E R15, desc[UR4][R4.64+0x1c] ;  /* 0x00001c04040f7981 */ /* 0x000f68000c1e1900 */
[----:B------:R0:W5:Y:S01]  /*04a0*/  LDG.E R18, desc[UR4][R2.64+0x1c] ;  /* 0x00001c0402127981 */ /* 0x000162000c1e1900 */
[----:B------:R-:W-:Y:S02]  /*04b0*/  VIADD R12, R12, 0x10 ;  /* 0x000000100c0c7836 */ /* 0x000fe40000000000 */
[----:B------:R-:W-:-:S03]  /*04c0*/  IMAD R21, R24, R21, R25 ;  /* 0x0000001518157224 */ /* 0x000fc600078e0219 */
[----:B------:R-:W-:Y:S01]  /*04d0*/  ISETP.NE.AND P1, PT, R12, RZ, PT ;  /* 0x000000ff0c00720c */ /* 0x000fe20003f25270 */
[----:B------:R-:W-:Y:S01]  /*04e0*/  IMAD R19, R19, R22, R21 ;  /* 0x0000001613137224 */ /* 0x000fe200078e0215 */
[----:B0-----:R-:W-:-:S05]  /*04f0*/  IADD3 R2, P3, PT, R2, 0x40, RZ ;  /* 0x0000004002027810 */ /* 0x001fca0007f7e0ff */
[----:B------:R-:W-:Y:S02]  /*0500*/  IMAD.X R3, RZ, RZ, R3, P3 ;  /* 0x000000ffff037224 */ /* 0x000fe400018e0603 */
[----:B--2---:R-:W-:-:S04]  /*0510*/  IMAD R17, R17, R20, R19 ;  /* 0x0000001411117224 */ /* 0x004fc800078e0213 */
[----:B---3--:R-:W-:Y:S01]  /*0520*/  IMAD R11, R11, R14, R17 ;  /* 0x0000000e0b0b7224 */ /* 0x008fe200078e0211 */
[----:B------:R-:W-:-:S03]  /*0530*/  IADD3 R14, P2, PT, R4, 0x40, RZ ;  /* 0x00000040040e7810 */ /* 0x000fc60007f5e0ff */
[----:B----4-:R-:W-:Y:S01]  /*0540*/  IMAD R11, R16, R13, R11 ;  /* 0x0000000d100b7224 */ /* 0x010fe200078e020b */
[----:B------:R-:W-:-:S03]  /*0550*/  IADD3.X R13, PT, PT, RZ, R5, RZ, P2, !PT ;  /* 0x00000005ff0d7210 */ /* 0x000fc600017fe4ff */
[----:B-----5:R-:W-:Y:S01]  /*0560*/  IMAD R11, R15, R18, R11 ;  /* 0x000000120f0b7224 */ /* 0x020fe200078e020b */
[----:B------:R-:W-:Y:S06]  /*0570*/  @P1 BRA `(.L_x_2) ;  /* 0xfffffffc001c1947 */ /* 0x000fec000383ffff */
.L_x_1:
[----:B------:R-:W-:Y:S05]  /*0580*/  @!P0 BRA `(.L_x_3) ;  /* 0x0000000400a48947 */ /* 0x000fea0003800000 */
[----:B------:R-:W-:Y:S02]  /*0590*/  ISETP.GE.U32.AND P1, PT, R23, 0x8, PT ;  /* 0x000000081700780c */ /* 0x000fe40003f26070 */
[----:B------:R-:W-:-:S04]  /*05a0*/  LOP3.LUT R19, R7, 0x7, RZ, 0xc0, !PT ;  /* 0x0000000707137812 */ /* 0x000fc800078ec0ff */
[----:B------:R-:W-:-:S07]  /*05b0*/  ISETP.NE.AND P0, PT, R19, RZ, PT ;  /* 0x000000ff1300720c */ /* 0x000fce0003f05270 */
[----:B------:R-:W-:Y:S06]  /*05c0*/  @!P1 BRA `(.L_x_4) ;  /* 0x0000000000a49947 */ /* 0x000fec0003800000 */
[----:B------:R-:W1:Y:S01]  /*05d0*/  LDC.64 R14, c[0x0][0x380] ;  /* 0x0000e000ff0e7b82 */ /* 0x000e620000000a00 */
[CC--:B------:R-:W-:Y:S01]  /*05e0*/  IADD3 R21, PT, PT, R8.reuse, R10.reuse, RZ ;  /* 0x0000000a08157210 */ /* 0x0c0fe20007ffe0ff */
[C---:B------:R-:W-:Y:S01]  /*05f0*/  IMAD.IADD R23, R9.reuse, 0x1, R10 ;  /* 0x0000000109177824 */ /* 0x040fe200078e020a */
[-C--:B------:R-:W-:Y:S02]  /*0600*/  IADD3 R17, P1, PT, R8, R10.reuse, RZ ;  /* 0x0000000a08117210 */ /* 0x080fe40007f3e0ff */
[----:B------:R-:W-:Y:S02]  /*0610*/  IADD3 R16, P2, PT, R9, R10, RZ ;  /* 0x0000000a09107210 */ /* 0x000fe40007f5e0ff */
[----:B------:R-:W-:Y:S01]  /*0620*/  IADD3.X R18, PT, PT, RZ, RZ, RZ, P1, !PT ;  /* 0x000000ffff127210 */ /* 0x000fe20000ffe4ff */
[----:B------:R-:W2:Y:S01]  /*0630*/  LDC.64 R4, c[0x0][0x380] ;  /* 0x0000e000ff047b82 */ /* 0x000ea20000000a00 */
[----:B------:R-:W-:-:S07]  /*0640*/  IADD3.X R20, PT, PT, RZ, RZ, RZ, P2, !PT ;  /* 0x000000ffff147210 */ /* 0x000fce00017fe4ff */
[----:B------:R-:W3:Y:S08]  /*0650*/  LDC.64 R2, c[0x0][0x388] ;  /* 0x0000e200ff027b82 */ /* 0x000ef00000000a00 */
[----:B------:R-:W4:Y:S01]  /*0660*/  LDC.64 R12, c[0x0][0x388] ;  /* 0x0000e200ff0c7b82 */ /* 0x000f220000000a00 */
[----:B-1----:R-:W-:-:S06]  /*0670*/  IMAD.WIDE.U32 R14, R21, 0x4, R14 ;  /* 0x00000004150e7825 */ /* 0x002fcc00078e000e */
[----:B0-----:R-:W5:Y:S01]  /*0680*/  LDG.E R14, desc[UR4][R14.64] ;  /* 0x000000040e0e7981 */ /* 0x001f62000c1e1900 */
[----:B--2---:R-:W-:-:S04]  /*0690*/  LEA R4, P1, R17, R4, 0x2 ;  /* 0x0000000411047211 */ /* 0x004fc800078210ff */
[----:B------:R-:W-:Y:S02]  /*06a0*/  LEA.HI.X R5, R17, R5, R18, 0x2, P1 ;  /* 0x0000000511057211 */ /* 0x000fe400008f1412 */
[----:B---3--:R-:W-:-:S03]  /*06b0*/  LEA R2, P2, R16, R2, 0x2 ;  /* 0x0000000210027211 */ /* 0x008fc600078410ff */
[----:B------:R-:W2:Y:S01]  /*06c0*/  LDG.E R27, desc[UR4][R4.64+0x4] ;  /* 0x00000404041b7981 */ /* 0x000ea2000c1e1900 */
[----:B------:R-:W-:-:S03]  /*06d0*/  LEA.HI.X R3, R16, R3, R20, 0x2, P2 ;  /* 0x0000000310037211 */ /* 0x000fc600010f1414 */
[----:B------:R-:W3:Y:S01]  /*06e0*/  LDG.E R22, desc[UR4][R4.64+0x8] ;  /* 0x0000080404167981 */ /* 0x000ee2000c1e1900 */
[----:B----4-:R-:W-:-:S03]  /*06f0*/  IMAD.WIDE.U32 R12, R23, 0x4, R12 ;  /* 0x00000004170c7825 */ /* 0x010fc600078e000c */
[----:B------:R-:W2:Y:S04]  /*0700*/  LDG.E R28, desc[UR4][R2.64+0x4] ;  /* 0x00000404021c7981 */ /* 0x000ea8000c1e1900 */
[----:B------:R-:W5:Y:S04]  /*0710*/  LDG.E R26, desc[UR4][R12.64] ;  /* 0x000000040c1a7981 */ /* 0x000f68000c1e1900 */
[----:B------:R-:W3:Y:S04]  /*0720*/  LDG.E R23, desc[UR4][R2.64+0x8] ;  /* 0x0000080402177981 */ /* 0x000ee8000c1e1900 */
[----:B------:R-:W4:Y:S04]  /*0730*/  LDG.E R20, desc[UR4][R4.64+0xc] ;  /* 0x00000c0404147981 */ /* 0x000f28000c1e1900 */
        /* <DEDUP_REMOVED lines=8> */
[----:B------:R-:W4:Y:S01]  /*07c0*/  LDG.E R24, desc[UR4][R2.64+0x1c] ;  /* 0x00001c0402187981 */ /* 0x000f22000c1e1900 */
[----:B------:R-:W-:-:S02]  /*07d0*/  VIADD R10, R10, 0x8 ;  /* 0x000000080a0a7836 */ /* 0x000fc40000000000 */
[----:B-----5:R-:W-:-:S04]  /*07e0*/  IMAD R14, R14, R26, R11 ;  /* 0x0000001a0e0e7224 */ /* 0x020fc800078e020b */
[----:B--2---:R-:W-:-:S04]  /*07f0*/  IMAD R14, R27, R28, R14 ;  /* 0x0000001c1b0e7224 */ /* 0x004fc800078e020e */
[----:B---3--:R-:W-:-:S04]  /*0800*/  IMAD R14, R22, R23, R14 ;  /* 0x00000017160e7224 */ /* 0x008fc800078e020e */
[----:B----4-:R-:W-:-:S04]  /*0810*/  IMAD R14, R20, R21, R14 ;  /* 0x00000015140e7224 */ /* 0x010fc800078e020e */
[----:B------:R-:W-:-:S04]  /*0820*/  IMAD R14, R17, R18, R14 ;  /* 0x00000012110e7224 */ /* 0x000fc800078e020e */
[----:B------:R-:W-:-:S04]  /*0830*/  IMAD R14, R16, R15, R14 ;  /* 0x0000000f100e7224 */ /* 0x000fc800078e020e */
[----:B------:R-:W-:-:S04]  /*0840*/  IMAD R12, R12, R25, R14 ;  /* 0x000000190c0c7224 */ /* 0x000fc800078e020e */
[----:B------:R-:W-:-:S07]  /*0850*/  IMAD R11, R13, R24, R12 ;  /* 0x000000180d0b7224 */ /* 0x000fce00078e020c */
.L_x_4:
[----:B------:R-:W-:Y:S05]  /*0860*/  @!P0 BRA `(.L_x_3) ;  /* 0x0000000000ec8947 */ /* 0x000fea0003800000 */
[----:B------:R-:W-:Y:S02]  /*0870*/  ISETP.GE.U32.AND P1, PT, R19, 0x4, PT ;  /* 0x000000041300780c */ /* 0x000fe40003f26070 */
[----:B------:R-:W-:-:S04]  /*0880*/  LOP3.LUT R7, R7, 0x3, RZ, 0xc0, !PT ;  /* 0x0000000307077812 */ /* 0x000fc800078ec0ff */
[----:B------:R-:W-:-:S07]  /*0890*/  ISETP.NE.AND P0, PT, R7, RZ, PT ;  /* 0x000000ff0700720c */ /* 0x000fce0003f05270 */
[----:B------:R-:W-:Y:S06]  /*08a0*/  @!P1 BRA `(.L_x_5) ;  /* 0x0000000000749947 */ /* 0x000fec0003800000 */
[----:B------:R-:W1:Y:S01]  /*08b0*/  LDC.64 R14, c[0x0][0x380] ;  /* 0x0000e000ff0e7b82 */ /* 0x000e620000000a00 */
[CC--:B------:R-:W-:Y:S02]  /*08c0*/  IADD3 R16, P1, PT, R8.reuse, R10.reuse, RZ ;  /* 0x0000000a08107210 */ /* 0x0c0fe40007f3e0ff */
[-C--:B------:R-:W-:Y:S02]  /*08d0*/  IADD3 R17, PT, PT, R8, R10.reuse, RZ ;  /* 0x0000000a08117210 */ /* 0x080fe40007ffe0ff */
[CC--:B------:R-:W-:Y:S01]  /*08e0*/  IADD3 R19, PT, PT, R9.reuse, R10.reuse, RZ ;  /* 0x0000000a09137210 */ /* 0x0c0fe20007ffe0ff */
[----:B------:R-:W-:Y:S01]  /*08f0*/  IMAD.X R18, RZ, RZ, RZ, P1 ;  /* 0x000000ffff127224 */ /* 0x000fe200008e06ff */
[----:B------:R-:W-:Y:S01]  /*0900*/  IADD3 R20, P2, PT, R9, R10, RZ ;  /* 0x0000000a09147210 */ /* 0x000fe20007f5e0ff */
[----:B------:R-:W2:Y:S03]  /*0910*/  LDC.64 R12, c[0x0][0x388] ;  /* 0x0000e200ff0c7b82 */ /* 0x000ea60000000a00 */
[----:B------:R-:W-:-:S05]  /*0920*/  IADD3.X R21, PT, PT, RZ, RZ, RZ, P2, !PT ;  /* 0x000000ffff157210 */ /* 0x000fca00017fe4ff */
[----:B------:R-:W3:Y:S08]  /*0930*/  LDC.64 R4, c[0x0][0x380] ;  /* 0x0000e000ff047b82 */ /* 0x000ef00000000a00 */
[----:B------:R-:W4:Y:S01]  /*0940*/  LDC.64 R2, c[0x0][0x388] ;  /* 0x0000e200ff027b82 */ /* 0x000f220000000a00 */
[----:B-1----:R-:W-:-:S06]  /*0950*/  IMAD.WIDE.U32 R14, R17, 0x4, R14 ;  /* 0x00000004110e7825 */ /* 0x002fcc00078e000e */
[----:B0-----:R-:W5:Y:S01]  /*0960*/  LDG.E R14, desc[UR4][R14.64] ;  /* 0x000000040e0e7981 */ /* 0x001f62000c1e1900 */
[----:B--2---:R-:W-:-:S06]  /*0970*/  IMAD.WIDE.U32 R12, R19, 0x4, R12 ;  /* 0x00000004130c7825 */ /* 0x004fcc00078e000c */
[----:B------:R-:W5:Y:S01]  /*0980*/  LDG.E R12, desc[UR4][R12.64] ;  /* 0x000000040c0c7981 */ /* 0x000f62000c1e1900 */
[----:B---3--:R-:W-:-:S04]  /*0990*/  LEA R4, P1, R16, R4, 0x2 ;  /* 0x0000000410047211 */ /* 0x008fc800078210ff */
[----:B------:R-:W-:Y:S02]  /*09a0*/  LEA.HI.X R5, R16, R5, R18, 0x2, P1 ;  /* 0x0000000510057211 */ /* 0x000fe400008f1412 */
[----:B----4-:R-:W-:-:S03]  /*09b0*/  LEA R2, P2, R20, R2, 0x2 ;  /* 0x0000000214027211 */ /* 0x010fc600078410ff */
[----:B------:R-:W2:Y:S01]  /*09c0*/  LDG.E R16, desc[UR4][R4.64+0x4] ;  /* 0x0000040404107981 */ /* 0x000ea2000c1e1900 */
[----:B------:R-:W-:-:S03]  /*09d0*/  LEA.HI.X R3, R20, R3, R21, 0x2, P2 ;  /* 0x0000000314037211 */ /* 0x000fc600010f1415 */
[----:B------:R-:W3:Y:S04]  /*09e0*/  LDG.E R18, desc[UR4][R4.64+0x8] ;  /* 0x0000080404127981 */ /* 0x000ee8000c1e1900 */
[----:B------:R-:W2:Y:S04]  /*09f0*/  LDG.E R17, desc[UR4][R2.64+0x4] ;  /* 0x0000040402117981 */ /* 0x000ea8000c1e1900 */
[----:B------:R-:W3:Y:S04]  /*0a00*/  LDG.E R19, desc[UR4][R2.64+0x8] ;  /* 0x0000080402137981 */ /* 0x000ee8000c1e1900 */
[----:B------:R-:W4:Y:S04]  /*0a10*/  LDG.E R20, desc[UR4][R4.64+0xc] ;  /* 0x00000c0404147981 */ /* 0x000f28000c1e1900 */
[----:B------:R-:W4:Y:S01]  /*0a20*/  LDG.E R21, desc[UR4][R2.64+0xc] ;  /* 0x00000c0402157981 */ /* 0x000f22000c1e1900 */
[----:B------:R-:W-:Y:S01]  /*0a30*/  IADD3 R10, PT, PT, R10, 0x4, RZ ;  /* 0x000000040a0a7810 */ /* 0x000fe20007ffe0ff */
[----:B-----5:R-:W-:-:S04]  /*0a40*/  IMAD R11, R14, R12, R11 ;  /* 0x0000000c0e0b7224 */ /* 0x020fc800078e020b */
[----:B--2---:R-:W-:-:S04]  /*0a50*/  IMAD R11, R16, R17, R11 ;  /* 0x00000011100b7224 */ /* 0x004fc800078e020b */
[----:B---3--:R-:W-:-:S04]  /*0a60*/  IMAD R11, R18, R19, R11 ;  /* 0x00000013120b7224 */ /* 0x008fc800078e020b */
[----:B----4-:R-:W-:-:S07]  /*0a70*/  IMAD R11, R20, R21, R11 ;  /* 0x00000015140b7224 */ /* 0x010fce00078e020b */
.L_x_5:
[----:B------:R-:W-:Y:S05]  /*0a80*/  @!P0 BRA `(.L_x_3) ;  /* 0x0000000000648947 */ /* 0x000fea0003800000 */
[----:B------:R-:W1:Y:S01]  /*0a90*/  LDC.64 R2, c[0x0][0x388] ;  /* 0x0000e200ff027b82 */ /* 0x000e620000000a00 */
[----:B------:R-:W-:Y:S01]  /*0aa0*/  IADD3 R13, PT, PT, R8, R10, RZ ;  /* 0x0000000a080d7210 */ /* 0x000fe20007ffe0ff */
[----:B------:R-:W-:Y:S02]  /*0ab0*/  IMAD.IADD R9, R9, 0x1, R10 ;  /* 0x0000000109097824 */ /* 0x000fe400078e020a */
[----:B------:R-:W-:-:S04]  /*0ac0*/  IMAD.MOV R7, RZ, RZ, -R7 ;  /* 0x000000ffff077224 */ /* 0x000fc800078e0a07 */
[----:B------:R-:W2:Y:S01]  /*0ad0*/  LDC.64 R4, c[0x0][0x380] ;  /* 0x0000e000ff047b82 */ /* 0x000ea20000000a00 */
[----:B-1----:R-:W-:-:S03]  /*0ae0*/  IMAD.WIDE.U32 R2, R9, 0x4, R2 ;  /* 0x0000000409027825 */ /* 0x002fc600078e0002 */
[----:B------:R-:W-:Y:S01]  /*0af0*/  MOV R10, R2 ;  /* 0x00000002000a7202 */ /* 0x000fe20000000f00 */
[----:B--2---:R-:W-:-:S04]  /*0b00*/  IMAD.WIDE.U32 R4, R13, 0x4, R4 ;  /* 0x000000040d047825 */ /* 0x004fc800078e0004 */
[----:B------:R-:W-:Y:S01]  /*0b10*/  IMAD.MOV.U32 R13, RZ, RZ, R3 ;  /* 0x000000ffff0d7224 */ /* 0x000fe200078e0003 */
[----:B------:R-:W-:Y:S02]  /*0b20*/  MOV R8, R4 ;  /* 0x0000000400087202 */ /* 0x000fe40000000f00 */
[----:B------:R-:W-:-:S07]  /*0b30*/  MOV R9, R5 ;  /* 0x0000000500097202 */ /* 0x000fce0000000f00 */
.L_x_6:
[----:B------:R-:W-:Y:S01]  /*0b40*/  MOV R2, R8 ;  /* 0x0000000800027202 */ /* 0x000fe20000000f00 */
[----:B------:R-:W-:Y:S01]  /*0b50*/  IMAD.MOV.U32 R4, RZ, RZ, R10 ;  /* 0x000000ffff047224 */ /* 0x000fe200078e000a */
[----:B------:R-:W-:Y:S02]  /*0b60*/  MOV R3, R9 ;  /* 0x0000000900037202 */ /* 0x000fe40000000f00 */
[----:B------:R-:W-:-:S03]  /*0b70*/  MOV R5, R13 ;  /* 0x0000000d00057202 */ /* 0x000fc60000000f00 */
[----:B0-----:R-:W2:Y:S04]  /*0b80*/  LDG.E R2, desc[UR4][R2.64] ;  /* 0x0000000402027981 */ /* 0x001ea8000c1e1900 */
[----:B------:R-:W2:Y:S01]  /*0b90*/  LDG.E R4, desc[UR4][R4.64] ;  /* 0x0000000404047981 */ /* 0x000ea2000c1e1900 */
[----:B------:R-:W-:Y:S02]  /*0ba0*/  IADD3 R7, PT, PT, R7, 0x1, RZ ;  /* 0x0000000107077810 */ /* 0x000fe40007ffe0ff */
[----:B------:R-:W-:Y:S02]  /*0bb0*/  IADD3 R10, P1, PT, R10, 0x4, RZ ;  /* 0x000000040a0a7810 */ /* 0x000fe40007f3e0ff */
[----:B------:R-:W-:Y:S02]  /*0bc0*/  ISETP.NE.AND P0, PT, R7, RZ, PT ;  /* 0x000000ff0700720c */ /* 0x000fe40003f05270 */
[----:B------:R-:W-:Y:S01]  /*0bd0*/  IADD3 R8, P2, PT, R8, 0x4, RZ ;  /* 0x0000000408087810 */ /* 0x000fe20007f5e0ff */
[----:B------:R-:W-:-:S03]  /*0be0*/  IMAD.X R13, RZ, RZ, R13, P1 ;  /* 0x000000ffff0d7224 */ /* 0x000fc600008e060d */
[----:B------:R-:W-:Y:S01]  /*0bf0*/  IADD3.X R9, PT, PT, RZ, R9, RZ, P2, !PT ;  /* 0x00000009ff097210 */ /* 0x000fe200017fe4ff */
[----:B--2---:R-:W-:-:S06]  /*0c00*/  IMAD R11, R2, R4, R11 ;  /* 0x00000004020b7224 */ /* 0x004fcc00078e020b */
[----:B------:R-:W-:Y:S05]  /*0c10*/  @P0 BRA `(.L_x_6) ;  /* 0xfffffffc00c80947 */ /* 0x000fea000383ffff */
.L_x_3:
[----:B------:R1:W-:Y:S02]  /*0c20*/  STS [R6], R11 ;  /* 0x0000000b06007388 */ /* 0x0003e40000000800 */
.L_x_0:
[----:B------:R-:W2:Y:S08]  /*0c30*/  LDC R5, c[0x0][0x3a0] ;  /* 0x0000e800ff057b82 */ /* 0x000eb00000000800 */
[----:B------:R-:W3:Y:S01]  /*0c40*/  LDC.64 R2, c[0x0][0x390] ;  /* 0x0000e400ff027b82 */ /* 0x000ee20000000a00 */
[----:B--2---:R-:W-:-:S04]  /*0c50*/  IMAD R5, R5, UR6, R0 ;  /* 0x0000000605057c24 */ /* 0x004fc8000f8e0200 */
[----:B---3--:R-:W-:-:S05]  /*0c60*/  IMAD.WIDE R2, R5, 0x4, R2 ;  /* 0x0000000405027825 */ /* 0x008fca00078e0202 */
[----:B0-----:R-:W1:Y:S02]  /*0c70*/  LDG.E R0, desc[UR4][R2.64] ;  /* 0x0000000402007981 */ /* 0x001e64000c1e1900 */
[----:B-1----:R-:W-:-:S05]  /*0c80*/  IADD3 R11, PT, PT, R0, R11, RZ ;  /* 0x0000000b000b7210 */ /* 0x002fca0007ffe0ff */
[----:B------:R-:W-:Y:S01]  /*0c90*/  STG.E desc[UR4][R2.64], R11 ;  /* 0x0000000b02007986 */ /* 0x000fe2000c101904 */
[----:B------:R-:W-:Y:S05]  /*0ca0*/  EXIT ;  /* 0x000000000000794d */ /* 0x000fea0003800000 */
.L_x_7:
[----:B------:R-:W-:-:S00]  /*0cb0*/  BRA `(.L_x_7) ;  /* 0xfffffffc00fc7947 */ /* 0x000fc0000383ffff */
[----:B------:R-:W-:-:S00]  /*0cc0*/  NOP ;  /* 0x0000000000007918 */ /* 0x000fc00000000000 */
        /* <DEDUP_REMOVED lines=11> */
.L_x_14:


//--------------------- .text._Z11calculateABPiS_S_iii --------------------------
	.section	.text._Z11calculateABPiS_S_iii,"ax",@progbits
	.align	128
        .global         _Z11calculateABPiS_S_iii
        .type           _Z11calculateABPiS_S_iii,@function
        .size           _Z11calculateABPiS_S_iii,(.L_x_15 - _Z11calculateABPiS_S_iii)
        .other          _Z11calculateABPiS_S_iii,@"STO_CUDA_ENTRY STV_DEFAULT"
_Z11calculateABPiS_S_iii:
.text._Z11calculateABPiS_S_iii:
        /* <DEDUP_REMOVED lines=15> */
[----:B------:R-:W-:Y:S02]  /*00f0*/  LOP3.LUT R24, R16, 0x7, RZ, 0xc0, !PT ;  /* 0x0000000710187812 */ /* 0x000fe400078ec0ff */
[----:B------:R-:W-:Y:S02]  /*0100*/  MOV R26, RZ ;  /* 0x000000ff001a7202 */ /* 0x000fe40000000f00 */
[----:B------:R-:W-:Y:S02]  /*0110*/  ISETP.NE.AND P0, PT, R24, RZ, PT ;  /* 0x000000ff1800720c */ /* 0x000fe40003f05270 */
[----:B------:R-:W-:-:S05]  /*0120*/  MOV R20, RZ ;  /* 0x000000ff00147202 */ /* 0x000fca0000000f00 */
[----:B------:R-:W-:Y:S06]  /*0130*/  @!P1 BRA `(.L_x_9) ;  /* 0x0000000000c89947 */ /* 0x000fec0003800000 */
[----:B------:R-:W1:Y:S01]  /*0140*/  LDC.64 R2, c[0x0][0x380] ;  /* 0x0000e000ff027b82 */ /* 0x000e620000000a00 */
[----:B------:R-:W-:Y:S02]  /*0150*/  LOP3.LUT R20, R16, 0x7ffffff8, RZ, 0xc0, !PT ;  /* 0x7ffffff810147812 */ /* 0x000fe400078ec0ff */
[----:B------:R-:W-:Y:S02]  /*0160*/  MOV R26, RZ ;  /* 0x000000ff001a7202 */ /* 0x000fe40000000f00 */
[----:B------:R-:W-:Y:S02]  /*0170*/  MOV R21, R0 ;  /* 0x0000000000157202 */ /* 0x000fe40000000f00 */
[----:B------:R-:W-:Y:S01]  /*0180*/  IADD3 R18, PT, PT, -R20, RZ, RZ ;  /* 0x000000ff14127210 */ /* 0x000fe20007ffe1ff */
[----:B-1----:R-:W-:-:S03]  /*0190*/  IMAD.WIDE.U32 R2, R19, 0x4, R2 ;  /* 0x0000000413027825 */ /* 0x002fc600078e0002 */
[----:B------:R-:W-:-:S04]  /*01a0*/  IADD3 R5, P1, PT, R2, 0x10, RZ ;  /* 0x0000001002057810 */ /* 0x000fc80007f3e0ff */
[----:B------:R-:W-:-:S09]  /*01b0*/  IADD3.X R6, PT, PT, RZ, R3, RZ, P1, !PT ;  /* 0x00000003ff067210 */ /* 0x000fd20000ffe4ff */
.L_x_10:
[----:B------:R-:W1:Y:S01]  /*01c0*/  LDC.64 R28, c[0x0][0x388] ;  /* 0x0000e200ff1c7b82 */ /* 0x000e620000000a00 */
[----:B------:R-:W-:Y:S02]  /*01d0*/  MOV R2, R5 ;  /* 0x0000000500027202 */ /* 0x000fe40000000f00 */
[----:B------:R-:W-:-:S05]  /*01e0*/  MOV R3, R6 ;  /* 0x0000000600037202 */ /* 0x000fca0000000f00 */
[----:B0-----:R-:W2:Y:S01]  /*01f0*/  LDG.E R13, desc[UR4][R2.64+-0x10] ;  /* 0xfffff004020d7981 */ /* 0x001ea2000c1e1900 */
[----:B------:R-:W0:Y:S03]  /*0200*/  LDC R23, c[0x0][0x3a0] ;  /* 0x0000e800ff177b82 */ /* 0x000e260000000800 */
[----:B------:R-:W3:Y:S04]  /*0210*/  LDG.E R22, desc[UR4][R2.64+-0xc] ;  /* 0xfffff40402167981 */ /* 0x000ee8000c1e1900 */
[----:B------:R-:W4:Y:S01]  /*0220*/  LDG.E R27, desc[UR4][R2.64+-0x8] ;  /* 0xfffff804021b7981 */ /* 0x000f22000c1e1900 */
[----:B-1----:R-:W-:-:S05]  /*0230*/  IMAD.WIDE R28, R21, 0x4, R28 ;  /* 0x00000004151c7825 */ /* 0x002fca00078e021c */
[----:B------:R-:W2:Y:S01]  /*0240*/  LDG.E R12, desc[UR4][R28.64] ;  /* 0x000000041c0c7981 */ /* 0x000ea2000c1e1900 */
[----:B0-----:R-:W-:-:S05]  /*0250*/  IMAD.WIDE R14, R23, 0x4, R28 ;  /* 0x00000004170e7825 */ /* 0x001fca00078e021c */
[----:B------:R0:W3:Y:S01]  /*0260*/  LDG.E R25, desc[UR4][R14.64] ;  /* 0x000000040e197981 */ /* 0x0000e2000c1e1900 */
[----:B------:R-:W-:-:S03]  /*0270*/  IMAD.WIDE R10, R23, 0x4, R14 ;  /* 0x00000004170a7825 */ /* 0x000fc600078e020e */
[----:B------:R-:W5:Y:S01]  /*0280*/  LDG.E R28, desc[UR4][R2.64+-0x4] ;  /* 0xfffffc04021c7981 */ /* 0x000f62000c1e1900 */
[----:B------:R-:W-:-:S03]  /*0290*/  IMAD.WIDE R8, R23, 0x4, R10 ;  /* 0x0000000417087825 */ /* 0x000fc600078e020a */
[----:B------:R-:W4:Y:S01]  /*02a0*/  LDG.E R10, desc[UR4][R10.64] ;  /* 0x000000040a0a7981 */ /* 0x000f22000c1e1900 */
[----:B------:R-:W-:-:S03]  /*02b0*/  IMAD.WIDE R4, R23, 0x4, R8 ;  /* 0x0000000417047825 */ /* 0x000fc600078e0208 */
[----:B------:R-:W5:Y:S01]  /*02c0*/  LDG.E R9, desc[UR4][R8.64] ;  /* 0x0000000408097981 */ /* 0x000f62000c1e1900 */
[----:B------:R-:W-:-:S03]  /*02d0*/  IMAD.WIDE R6, R23, 0x4, R4 ;  /* 0x0000000417067825 */ /* 0x000fc600078e0204 */
[----:B------:R-:W5:Y:S04]  /*02e0*/  LDG.E R11, desc[UR4][R2.64+0x4] ;  /* 0x00000404020b7981 */ /* 0x000f68000c1e1900 */
[----:B------:R-:W5:Y:S04]  /*02f0*/  LDG.E R4, desc[UR4][R4.64] ;  /* 0x0000000404047981 */ /* 0x000f68000c1e1900 */
[----:B------:R-:W5:Y:S04]  /*0300*/  LDG.E R8, desc[UR4][R2.64+0xc] ;  /* 0x00000c0402087981 */ /* 0x000f68000c1e1900 */
[----:B------:R-:W5:Y:S01]  /*0310*/  LDG.E R5, desc[UR4][R2.64] ;  /* 0x0000000402057981 */ /* 0x000f62000c1e1900 */
[----:B--2---:R-:W-:-:S02]  /*0320*/  IMAD R26, R13, R12, R26 ;  /* 0x0000000c0d1a7224 */ /* 0x004fc400078e021a */
[C---:B------:R-:W-:Y:S02]  /*0330*/  IMAD.WIDE R12, R23.reuse, 0x4, R6 ;  /* 0x00000004170c7825 */ /* 0x040fe400078e0206 */
[----:B------:R-:W2:Y:S02]  /*0340*/  LDG.E R6, desc[UR4][R6.64] ;  /* 0x0000000406067981 */ /* 0x000ea4000c1e1900 */
[----:B0-----:R-:W-:Y:S02]  /*0350*/  IMAD.WIDE R14, R23, 0x4, R12 ;  /* 0x00000004170e7825 */ /* 0x001fe400078e020c */
[----:B------:R-:W2:Y:S04]  /*0360*/  LDG.E R29, desc[UR4][R12.64] ;  /* 0x000000040c1d7981 */ /* 0x000ea8000c1e1900 */
[----:B------:R-:W2:Y:S04]  /*0370*/  LDG.E R15, desc[UR4][R14.64] ;  /* 0x000000040e0f7981 */ /* 0x000ea8000c1e1900 */
[----:B------:R-:W2:Y:S01]  /*0380*/  LDG.E R12, desc[UR4][R2.64+0x8] ;  /* 0x00000804020c7981 */ /* 0x000ea2000c1e1900 */
[----:B---3--:R-:W-:Y:S01]  /*0390*/  IMAD R22, R22, R25, R26 ;  /* 0x0000001916167224 */ /* 0x008fe200078e021a */
[----:B------:R-:W-:-:S03]  /*03a0*/  IADD3 R18, PT, PT, R18, 0x8, RZ ;  /* 0x0000000812127810 */ /* 0x000fc60007ffe0ff */
[----:B----4-:R-:W-:Y:S01]  /*03b0*/  IMAD R10, R27, R10, R22 ;  /* 0x0000000a1b0a7224 */ /* 0x010fe200078e0216 */
[----:B------:R-:W-:-:S03]  /*03c0*/  ISETP.NE.AND P1, PT, R18, RZ, PT ;  /* 0x000000ff1200720c */ /* 0x000fc60003f25270 */
[----:B-----5:R-:W-:Y:S01]  /*03d0*/  IMAD R9, R28, R9, R10 ;  /* 0x000000091c097224 */ /* 0x020fe200078e020a */
[----:B------:R-:W-:-:S03]  /*03e0*/  LEA R21, R23, R21, 0x3 ;  /* 0x0000001517157211 */ /* 0x000fc600078e18ff */
[----:B------:R-:W-:Y:S01]  /*03f0*/  IMAD R4, R5, R4, R9 ;  /* 0x0000000405047224 */ /* 0x000fe200078e0209 */
[----:B------:R-:W-:-:S03]  /*0400*/  IADD3 R5, P2, PT, R2, 0x20, RZ ;  /* 0x0000002002057810 */ /* 0x000fc60007f5e0ff */
[----:B--2---:R-:W-:Y:S01]  /*0410*/  IMAD R4, R11, R6, R4 ;  /* 0x000000060b047224 */ /* 0x004fe200078e0204 */
[----:B------:R-:W-:-:S03]  /*0420*/  IADD3.X R6, PT, PT, RZ, R3, RZ, P2, !PT ;  /* 0x00000003ff067210 */ /* 0x000fc600017fe4ff */
[----:B------:R-:W-:-:S04]  /*0430*/  IMAD R4, R12, R29, R4 ;  /* 0x0000001d0c047224 */ /* 0x000fc800078e0204 */
[----:B------:R-:W-:Y:S01]  /*0440*/  IMAD R26, R8, R15, R4 ;  /* 0x0000000f081a7224 */ /* 0x000fe200078e0204 */
[----:B------:R-:W-:Y:S06]  /*0450*/  @P1 BRA `(.L_x_10) ;  /* 0xfffffffc00581947 */ /* 0x000fec000383ffff */
.L_x_9:
[----:B------:R-:W-:Y:S05]  /*0460*/  @!P0 BRA `(.L_x_11) ;  /* 0x0000000400088947 */ /* 0x000fea0003800000 */
[----:B------:R-:W-:Y:S02]  /*0470*/  ISETP.GE.U32.AND P1, PT, R24, 0x4, PT ;  /* 0x000000041800780c */ /* 0x000fe40003f26070 */
[----:B------:R-:W-:-:S04]  /*0480*/  LOP3.LUT R14, R16, 0x3, RZ, 0xc0, !PT ;  /* 0x00000003100e7812 */ /* 0x000fc800078ec0ff */
[----:B------:R-:W-:-:S07]  /*0490*/  ISETP.NE.AND P0, PT, R14, RZ, PT ;  /* 0x000000ff0e00720c */ /* 0x000fce0003f05270 */
[----:B------:R-:W-:Y:S06]  /*04a0*/  @!P1 BRA `(.L_x_12) ;  /* 0x0000000000709947 */ /* 0x000fec0003800000 */
[----:B------:R-:W1:Y:S01]  /*04b0*/  LDC R11, c[0x0][0x3a0] ;  /* 0x0000e800ff0b7b82 */ /* 0x000e620000000800 */
[CC--:B------:R-:W-:Y:S02]  /*04c0*/  IADD3 R13, PT, PT, R19.reuse, R20.reuse, RZ ;  /* 0x00000014130d7210 */ /* 0x0c0fe40007ffe0ff */
[----:B------:R-:W-:-:S05]  /*04d0*/  IADD3 R8, P1, PT, R19, R20, RZ ;  /* 0x0000001413087210 */ /* 0x000fca0007f3e0ff */
[----:B------:R-:W2:Y:S08]  /*04e0*/  LDC.64 R4, c[0x0][0x388] ;  /* 0x0000e200ff047b82 */ /* 0x000eb00000000a00 */
[----:B------:R-:W3:Y:S08]  /*04f0*/  LDC.64 R6, c[0x0][0x380] ;  /* 0x0000e000ff067b82 */ /* 0x000ef00000000a00 */
[----:B------:R-:W4:Y:S01]  /*0500*/  LDC.64 R2, c[0x0][0x380] ;  /* 0x0000e000ff027b82 */ /* 0x000f220000000a00 */
[----:B-1----:R-:W-:-:S04]  /*0510*/  IMAD R9, R20, R11, R0 ;  /* 0x0000000b14097224 */ /* 0x002fc800078e0200 */
[----:B--2---:R-:W-:Y:S01]  /*0520*/  IMAD.WIDE R4, R9, 0x4, R4 ;  /* 0x0000000409047825 */ /* 0x004fe200078e0204 */
[----:B------:R-:W-:-:S03]  /*0530*/  IADD3.X R9, PT, PT, RZ, RZ, RZ, P1, !PT ;  /* 0x000000ffff097210 */ /* 0x000fc60000ffe4ff */
[----:B---3--:R-:W-:-:S04]  /*0540*/  IMAD.WIDE.U32 R12, R13, 0x4, R6 ;  /* 0x000000040d0c7825 */ /* 0x008fc800078e0006 */
[----:B------:R-:W-:Y:S02]  /*0550*/  IMAD.WIDE R6, R11, 0x4, R4 ;  /* 0x000000040b067825 */ /* 0x000fe400078e0204 */
[----:B0-----:R-:W2:Y:S01]  /*0560*/  LDG.E R13, desc[UR4][R12.64] ;  /* 0x000000040c0d7981 */ /* 0x001ea2000c1e1900 */
[----:B----4-:R-:W-:-:S03]  /*0570*/  LEA R2, P1, R8, R2, 0x2 ;  /* 0x0000000208027211 */ /* 0x010fc600078210ff */
[----:B------:R-:W2:Y:S01]  /*0580*/  LDG.E R4, desc[UR4][R4.64] ;  /* 0x0000000404047981 */ /* 0x000ea2000c1e1900 */
[----:B------:R-:W-:Y:S01]  /*0590*/  LEA.HI.X R3, R8, R3, R9, 0x2, P1 ;  /* 0x0000000308037211 */ /* 0x000fe200008f1409 */
[C---:B------:R-:W-:Y:S02]  /*05a0*/  IMAD.WIDE R8, R11.reuse, 0x4, R6 ;  /* 0x000000040b087825 */ /* 0x040fe400078e0206 */
[----:B------:R-:W3:Y:S04]  /*05b0*/  LDG.E R6, desc[UR4][R6.64] ;  /* 0x0000000406067981 */ /* 0x000ee8000c1e1900 */
[----:B------:R-:W3:Y:S01]  /*05c0*/  LDG.E R18, desc[UR4][R2.64+0x4] ;  /* 0x0000040402127981 */ /* 0x000ee2000c1e1900 */
[----:B------:R-:W-:-:S03]  /*05d0*/  IMAD.WIDE R10, R11, 0x4, R8 ;  /* 0x000000040b0a7825 */ /* 0x000fc600078e0208 */
[----:B------:R-:W4:Y:S04]  /*05e0*/  LDG.E R8, desc[UR4][R8.64] ;  /* 0x0000000408087981 */ /* 0x000f28000c1e1900 */
[----:B------:R-:W4:Y:S04]  /*05f0*/  LDG.E R22, desc[UR4][R2.64+0x8] ;  /* 0x0000080402167981 */ /* 0x000f28000c1e1900 */
[----:B------:R-:W5:Y:S04]  /*0600*/  LDG.E R10, desc[UR4][R10.64] ;  /* 0x000000040a0a7981 */ /* 0x000f68000c1e1900 */
[----:B------:R-:W5:Y:S01]  /*0610*/  LDG.E R24, desc[UR4][R2.64+0xc] ;  /* 0x00000c0402187981 */ /* 0x000f62000c1e1900 */
[----:B------:R-:W-:Y:S01]  /*0620*/  IADD3 R20, PT, PT, R20, 0x4, RZ ;  /* 0x0000000414147810 */ /* 0x000fe20007ffe0ff */
[----:B--2---:R-:W-:-:S04]  /*0630*/  IMAD R13, R13, R4, R26 ;  /* 0x000000040d0d7224 */ /* 0x004fc800078e021a */
[----:B---3--:R-:W-:-:S04]  /*0640*/  IMAD R13, R18, R6, R13 ;  /* 0x00000006120d7224 */ /* 0x008fc800078e020d */
[----:B----4-:R-:W-:-:S04]  /*0650*/  IMAD R13, R22, R8, R13 ;  /* 0x00000008160d7224 */ /* 0x010fc800078e020d */
[----:B-----5:R-:W-:-:S07]  /*0660*/  IMAD R26, R24, R10, R13 ;  /* 0x0000000a181a7224 */ /* 0x020fce00078e020d */
.L_x_12:
[----:B------:R-:W-:Y:S05]  /*0670*/  @!P0 BRA `(.L_x_11) ;  /* 0x0000000000848947 */ /* 0x000fea0003800000 */
[----:B------:R-:W-:Y:S01]  /*0680*/  ISETP.NE.AND P1, PT, R14, 0x1, PT ;  /* 0x000000010e00780c */ /* 0x000fe20003f25270 */
[----:B------:R-:W1:Y:S01]  /*0690*/  LDC.64 R8, c[0x0][0x388] ;  /* 0x0000e200ff087b82 */ /* 0x000e620000000a00 */
[----:B------:R-:W-:-:S04]  /*06a0*/  LOP3.LUT R16, R16, 0x1, RZ, 0xc0, !PT ;  /* 0x0000000110107812 */ /* 0x000fc800078ec0ff */
[----:B------:R-:W-:-:S03]  /*06b0*/  ISETP.NE.U32.AND P0, PT, R16, 0x1, PT ;  /* 0x000000011000780c */ /* 0x000fc60003f05070 */
[----:B------:R-:W2:Y:S04]  /*06c0*/  LDC.64 R10, c[0x0][0x380] ;  /* 0x0000e000ff0a7b82 */ /* 0x000ea80000000a00 */
[CC--:B------:R-:W-:Y:S02]  /*06d0*/  @P1 IADD3 R12, P2, PT, R19.reuse, R20.reuse, RZ ;  /* 0x00000014130c1210 */ /* 0x0c0fe40007f5e0ff */
[----:B------:R-:W-:Y:S02]  /*06e0*/  @P1 IADD3 R21, PT, PT, R19, R20, RZ ;  /* 0x0000001413151210 */ /* 0x000fe40007ffe0ff */
[----:B------:R-:W3:Y:S01]  /*06f0*/  @P1 LDC R15, c[0x0][0x3a0] ;  /* 0x0000e800ff0f1b82 */ /* 0x000ee20000000800 */
[----:B------:R-:W-:-:S07]  /*0700*/  @P1 IADD3.X R14, PT, PT, RZ, RZ, RZ, P2, !PT ;  /* 0x000000ffff0e1210 */ /* 0x000fce00017fe4ff */
[----:B------:R-:W4:Y:S08]  /*0710*/  @P1 LDC.64 R6, c[0x0][0x380] ;  /* 0x0000e000ff061b82 */ /* 0x000f300000000a00 */
[----:B------:R-:W5:Y:S01]  /*0720*/  @!P0 LDC R13, c[0x0][0x3a0] ;  /* 0x0000e800ff0d8b82 */ /* 0x000f620000000800 */
[----:B--2---:R-:W-:-:S06]  /*0730*/  @P1 IMAD.WIDE.U32 R10, R21, 0x4, R10 ;  /* 0x00000004150a1825 */ /* 0x004fcc00078e000a */
[----:B0-----:R-:W2:Y:S01]  /*0740*/  @P1 LDG.E R11, desc[UR4][R10.64] ;  /* 0x000000040a0b1981 */ /* 0x001ea2000c1e1900 */
[----:B------:R-:W0:Y:S01]  /*0750*/  LDC.64 R2, c[0x0][0x380] ;  /* 0x0000e000ff027b82 */ /* 0x000e220000000a00 */
[C---:B---3--:R-:W-:Y:S01]  /*0760*/  @P1 IMAD R23, R20.reuse, R15, R0 ;  /* 0x0000000f14171224 */ /* 0x048fe200078e0200 */
[----:B------:R-:W-:-:S03]  /*0770*/  @P1 IADD3 R20, PT, PT, R20, 0x2, RZ ;  /* 0x0000000214141810 */ /* 0x000fc60007ffe0ff */
[----:B-1----:R-:W-:-:S03]  /*0780*/  @P1 IMAD.WIDE R8, R23, 0x4, R8 ;  /* 0x0000000417081825 */ /* 0x002fc600078e0208 */
[----:B------:R-:W1:Y:S01]  /*0790*/  LDC.64 R4, c[0x0][0x388] ;  /* 0x0000e200ff047b82 */ /* 0x000e620000000a00 */
[C---:B----4-:R-:W-:Y:S02]  /*07a0*/  @P1 LEA R6, P2, R12.reuse, R6, 0x2 ;  /* 0x000000060c061211 */ /* 0x050fe400078410ff */
[----:B------:R-:W-:Y:S02]  /*07b0*/  @!P0 IADD3 R19, PT, PT, R19, R20, RZ ;  /* 0x0000001413138210 */ /* 0x000fe40007ffe0ff */
[----:B------:R-:W-:Y:S01]  /*07c0*/  @P1 LEA.HI.X R7, R12, R7, R14, 0x2, P2 ;  /* 0x000000070c071211 */ /* 0x000fe200010f140e */
[----:B------:R-:W-:Y:S01]  /*07d0*/  @P1 IMAD.WIDE R14, R15, 0x4, R8 ;  /* 0x000000040f0e1825 */ /* 0x000fe200078e0208 */
[----:B------:R-:W2:Y:S03]  /*07e0*/  @P1 LDG.E R12, desc[UR4][R8.64] ;  /* 0x00000004080c1981 */ /* 0x000ea6000c1e1900 */
[----:B-----5:R-:W-:Y:S01]  /*07f0*/  @!P0 IMAD R13, R20, R13, R0 ;  /* 0x0000000d140d8224 */ /* 0x020fe200078e0200 */
[----:B------:R-:W3:Y:S04]  /*0800*/  @P1 LDG.E R6, desc[UR4][R6.64+0x4] ;  /* 0x0000040406061981 */ /* 0x000ee8000c1e1900 */
[----:B------:R-:W3:Y:S01]  /*0810*/  @P1 LDG.E R14, desc[UR4][R14.64] ;  /* 0x000000040e0e1981 */ /* 0x000ee2000c1e1900 */
[----:B0-----:R-:W-:-:S06]  /*0820*/  @!P0 IMAD.WIDE.U32 R2, R19, 0x4, R2 ;  /* 0x0000000413028825 */ /* 0x001fcc00078e0002 */
[----:B------:R-:W4:Y:S01]  /*0830*/  @!P0 LDG.E R3, desc[UR4][R2.64] ;  /* 0x0000000402038981 */ /* 0x000f22000c1e1900 */
[----:B-1----:R-:W-:-:S06]  /*0840*/  @!P0 IMAD.WIDE R4, R13, 0x4, R4 ;  /* 0x000000040d048825 */ /* 0x002fcc00078e0204 */
[----:B------:R-:W4:Y:S01]  /*0850*/  @!P0 LDG.E R4, desc[UR4][R4.64] ;  /* 0x0000000404048981 */ /* 0x000f22000c1e1900 */
[----:B--2---:R-:W-:-:S04]  /*0860*/  @P1 IMAD R11, R11, R12, R26 ;  /* 0x0000000c0b0b1224 */ /* 0x004fc800078e021a */
[----:B---3--:R-:W-:-:S04]  /*0870*/  @P1 IMAD R26, R6, R14, R11 ;  /* 0x0000000e061a1224 */ /* 0x008fc800078e020b */
[----:B----4-:R-:W-:-:S07]  /*0880*/  @!P0 IMAD R26, R3, R4, R26 ;  /* 0x00000004031a8224 */ /* 0x010fce00078e021a */
.L_x_11:
[----:B------:R1:W-:Y:S02]  /*0890*/  STS [R17], R26 ;  /* 0x0000001a11007388 */ /* 0x0003e40000000800 */
.L_x_8:
[----:B------:R-:W2:Y:S08]  /*08a0*/  LDC R5, c[0x0][0x3a0] ;  /* 0x0000e800ff057b82 */ /* 0x000eb00000000800 */
[----:B------:R-:W3:Y:S01]  /*08b0*/  LDC.64 R2, c[0x0][0x390] ;  /* 0x0000e400ff027b82 */ /* 0x000ee20000000a00 */
[----:B--2---:R-:W-:-:S04]  /*08c0*/  IMAD R5, R5, UR6, R0 ;  /* 0x0000000605057c24 */ /* 0x004fc8000f8e0200 */
[----:B---3--:R-:W-:-:S05]  /*08d0*/  IMAD.WIDE R2, R5, 0x4, R2 ;  /* 0x0000000405027825 */ /* 0x008fca00078e0202 */
[----:B0-----:R-:W-:Y:S01]  /*08e0*/  STG.E desc[UR4][R2.64], R26 ;  /* 0x0000001a02007986 */ /* 0x001fe2000c101904 */
[----:B------:R-:W-:Y:S05]  /*08f0*/  EXIT ;  /* 0x000000000000794d */ /* 0x000fea0003800000 */
.L_x_13:
        /* <DEDUP_REMOVED lines=16> */
.L_x_15:


//--------------------- .nv.shared._Z12calculateCDTPiS_S_iii --------------------------
	.section	.nv.shared._Z12calculateCDTPiS_S_iii,"aw",@nobits
	.sectionflags	@""
	.align	16
	.zero		1024


//--------------------- .nv.shared.reserved.0     --------------------------
	.section	.nv.shared.reserved.0,"aw",@nobits
	.weak		__nv_reservedSMEM_offset_0_alias
	.size		__nv_reservedSMEM_offset_0_alias, 0, 64
	.other		__nv_reservedSMEM_offset_0_alias,@"STO_CUDA_RESERVED_SHARED STV_DEFAULT"
__nv_reservedSMEM_offset_0_alias:
	.zero		0
	.zero		64


//--------------------- .nv.shared._Z11calculateABPiS_S_iii --------------------------
	.section	.nv.shared._Z11calculateABPiS_S_iii,"aw",@nobits
	.sectionflags	@""
	.align	16
	.zero		1024


//--------------------- .nv.constant0._Z12calculateCDTPiS_S_iii --------------------------
	.section	.nv.constant0._Z12calculateCDTPiS_S_iii,"a",@progbits
	.sectionflags	@""
	.align	4
.nv.constant0._Z12calculateCDTPiS_S_iii:
	.zero		932


//--------------------- .nv.constant0._Z11calculateABPiS_S_iii --------------------------
	.section	.nv.constant0._Z11calculateABPiS_S_iii,"a",@progbits
	.sectionflags	@""
	.align	4
.nv.constant0._Z11calculateABPiS_S_iii:
	.zero		932


//--------------------- SYMBOLS --------------------------

	.type		.nv.reservedSmem.offset0,@object
	.size		.nv.reservedSmem.offset0,0x4
	.type		.nv.reservedSmem.cap,@object
	.size		.nv.reservedSmem.cap,0x4
